	.target	sm_100a

	.elftype	@"ET_EXEC"


//--------------------- .note.nv.tkinfo           --------------------------
	.section	.note.nv.tkinfo,"",@"SHT_NOTE"
	.sectionflags	@"SHF_NOTE_NV_TKINFO"
	.tkinfo
        /*0018*/ 	.word	0x00000002
        /*0030*/ 	.string	""
        /*0030*/ 	.string	"ptxas"
        /*0030*/ 	.string	"Cuda compilation tools, release 13.0, V13.0.88"
        /*0030*/ 	.string	"Build cuda_13.0.r13.0/compiler.36424714_0"
        /*0030*/ 	.string	"-arch sm_100a -m 64 "



//--------------------- .note.nv.cuinfo           --------------------------
	.section	.note.nv.cuinfo,"",@"SHT_NOTE"
	.sectionflags	@"SHF_NOTE_NV_CUINFO"
        /*0018*/ 	.short	0x0002
        /*001a*/ 	.short	0x0064
        /*001c*/ 	.short	0x0082
	.zero		2


//--------------------- .nv.info                  --------------------------
	.section	.nv.info,"",@"SHT_CUDA_INFO"
	.align	4


	//----- nvinfo : EIATTR_REGCOUNT
	.align		4
        /*0000*/ 	.byte	0x04, 0x2f
        /*0002*/ 	.short	(.L_19 - .L_18)
	.align		4
.L_18:
        /*0004*/ 	.word	index@(_ZN7cutlass13device_kernelINS_4conv6kernel13ConvUniversalINS1_16ConvProblemShapeILNS1_8OperatorE1ELi3EEENS1_10collective14CollectiveConvINS1_47MainloopSm100TmaUmmaWarpSpecializedImplicitGemmILS5_1ELi34ELi3ELi1ELi2EN4cute5tupleIJNSA_1CILi1EEESD_SD_EEEEENSB_IJNSC_ILi64EEENSC_ILi128EEENSB_IJNSC_ILi32EEEEEEEEENS_12float_e4m3_tESL_NSA_8TiledMMAINSA_8MMA_AtomIJNSA_10MMA_TraitsINSA_19SM100_MMA_F8F6F4_SSEJSL_SL_fSG_SH_NSA_17integral_constantINSA_4UMMA5MajorELSS_0EEENSQ_ISS_LSS_1EEENSQ_INSR_7ScaleInELSV_0EEESW_EEEEEENSA_6LayoutISE_NSB_IJNSC_ILi0EEES10_S10_EEEEENSB_IJNSA_10UnderscoreES13_S13_EEEEENS7_6detail27Sm100ImplicitGemmTileTraitsINSA_20SM90_TMA_LOAD_IM2COLENSA_14ComposedLayoutINSA_7SwizzleILi1ELi4ELi3EEENSA_18smem_ptr_flag_bitsILi8EEENSZ_INSB_IJNSC_ILi8EEESI_EEENSB_IJSI_SD_EEEEEEEvEENS17_INSA_13SM90_TMA_LOADENS19_INS1A_ILi3ELi4ELi3EEES1D_NSZ_INSB_IJSH_S1E_EEENSB_IJSD_SH_EEEEEEEvEEEENS_8epilogue10collective18CollectiveEpilogueINS1S_23Sm100TmaWarpSpecializedILi2ELi2ELi32ELb0ELb0EEEJSK_NSB_IJNSZ_ISG_SD_EES1X_EEESL_NSB_IJNSB_IJllllEEESD_S10_EEESL_S20_NS1S_6fusion15FusionCallbacksIS1W_NS21_17LinearCombinationISL_fSL_fLNS_15FloatRoundStyleE2EEESK_S1Y_JEEENSA_5SM1004TMEM4LOAD26SM100_TMEM_LOAD_16dp32b32xES18_NS19_INS1A_ILi2ELi4ELi3EEES1D_NSZ_INSB_IJS1E_SG_EEENSB_IJSG_SD_EEEEEEENSA_39AutoVectorizingCopyWithAssumedAlignmentILi128EEENSA_21SM90_TMA_STORE_IM2COLES2F_S2H_S2H_EEEvvEEEEvNT_6ParamsE)
        /*0008*/ 	.word	0x00000080


	//----- nvinfo : EIATTR_FRAME_SIZE
	.align		4
.L_19:
        /*000c*/ 	.byte	0x04, 0x11
        /*000e*/ 	.short	(.L_21 - .L_20)
	.align		4
.L_20:
        /*0010*/ 	.word	index@($__internal_2_$__cuda_sm10x_tcgen05_guardrail_trap_unallocated_columns_being_dealloced)
        /*0014*/ 	.word	0x00000008


	//----- nvinfo : EIATTR_FRAME_SIZE
	.align		4
.L_21:
        /*0018*/ 	.byte	0x04, 0x11
        /*001a*/ 	.short	(.L_23 - .L_22)
	.align		4
.L_22:
        /*001c*/ 	.word	index@($__internal_1_$__cuda_sm10x_tcgen05_guardrail_trap_phase_invalid_during_alloc)
        /*0020*/ 	.word	0x00000008


	//----- nvinfo : EIATTR_FRAME_SIZE
	.align		4
.L_23:
        /*0024*/ 	.byte	0x04, 0x11
        /*0026*/ 	.short	(.L_25 - .L_24)
	.align		4
.L_24:
        /*0028*/ 	.word	index@($__internal_0_$__cuda_sm10x_tcgen05_guardrail_trap_col_being_dealloced_not_returned_by_alloc)
        /*002c*/ 	.word	0x00000008


	//----- nvinfo : EIATTR_FRAME_SIZE
	.align		4
.L_25:
        /*0030*/ 	.byte	0x04, 0x11
        /*0032*/ 	.short	(.L_27 - .L_26)
	.align		4
.L_26:
        /*0034*/ 	.word	index@(_ZN7cutlass13device_kernelINS_4conv6kernel13ConvUniversalINS1_16ConvProblemShapeILNS1_8OperatorE1ELi3EEENS1_10collective14CollectiveConvINS1_47MainloopSm100TmaUmmaWarpSpecializedImplicitGemmILS5_1ELi34ELi3ELi1ELi2EN4cute5tupleIJNSA_1CILi1EEESD_SD_EEEEENSB_IJNSC_ILi64EEENSC_ILi128EEENSB_IJNSC_ILi32EEEEEEEEENS_12float_e4m3_tESL_NSA_8TiledMMAINSA_8MMA_AtomIJNSA_10MMA_TraitsINSA_19SM100_MMA_F8F6F4_SSEJSL_SL_fSG_SH_NSA_17integral_constantINSA_4UMMA5MajorELSS_0EEENSQ_ISS_LSS_1EEENSQ_INSR_7ScaleInELSV_0EEESW_EEEEEENSA_6LayoutISE_NSB_IJNSC_ILi0EEES10_S10_EEEEENSB_IJNSA_10UnderscoreES13_S13_EEEEENS7_6detail27Sm100ImplicitGemmTileTraitsINSA_20SM90_TMA_LOAD_IM2COLENSA_14ComposedLayoutINSA_7SwizzleILi1ELi4ELi3EEENSA_18smem_ptr_flag_bitsILi8EEENSZ_INSB_IJNSC_ILi8EEESI_EEENSB_IJSI_SD_EEEEEEEvEENS17_INSA_13SM90_TMA_LOADENS19_INS1A_ILi3ELi4ELi3EEES1D_NSZ_INSB_IJSH_S1E_EEENSB_IJSD_SH_EEEEEEEvEEEENS_8epilogue10collective18CollectiveEpilogueINS1S_23Sm100TmaWarpSpecializedILi2ELi2ELi32ELb0ELb0EEEJSK_NSB_IJNSZ_ISG_SD_EES1X_EEESL_NSB_IJNSB_IJllllEEESD_S10_EEESL_S20_NS1S_6fusion15FusionCallbacksIS1W_NS21_17LinearCombinationISL_fSL_fLNS_15FloatRoundStyleE2EEESK_S1Y_JEEENSA_5SM1004TMEM4LOAD26SM100_TMEM_LOAD_16dp32b32xES18_NS19_INS1A_ILi2ELi4ELi3EEES1D_NSZ_INSB_IJS1E_SG_EEENSB_IJSG_SD_EEEEEEENSA_39AutoVectorizingCopyWithAssumedAlignmentILi128EEENSA_21SM90_TMA_STORE_IM2COLES2F_S2H_S2H_EEEvvEEEEvNT_6ParamsE)
        /*0038*/ 	.word	0x00000008


	//----- nvinfo : EIATTR_MIN_STACK_SIZE
	.align		4
.L_27:
        /*003c*/ 	.byte	0x04, 0x12
        /*003e*/ 	.short	(.L_29 - .L_28)
	.align		4
.L_28:
        /*0040*/ 	.word	index@(_ZN7cutlass13device_kernelINS_4conv6kernel13ConvUniversalINS1_16ConvProblemShapeILNS1_8OperatorE1ELi3EEENS1_10collective14CollectiveConvINS1_47MainloopSm100TmaUmmaWarpSpecializedImplicitGemmILS5_1ELi34ELi3ELi1ELi2EN4cute5tupleIJNSA_1CILi1EEESD_SD_EEEEENSB_IJNSC_ILi64EEENSC_ILi128EEENSB_IJNSC_ILi32EEEEEEEEENS_12float_e4m3_tESL_NSA_8TiledMMAINSA_8MMA_AtomIJNSA_10MMA_TraitsINSA_19SM100_MMA_F8F6F4_SSEJSL_SL_fSG_SH_NSA_17integral_constantINSA_4UMMA5MajorELSS_0EEENSQ_ISS_LSS_1EEENSQ_INSR_7ScaleInELSV_0EEESW_EEEEEENSA_6LayoutISE_NSB_IJNSC_ILi0EEES10_S10_EEEEENSB_IJNSA_10UnderscoreES13_S13_EEEEENS7_6detail27Sm100ImplicitGemmTileTraitsINSA_20SM90_TMA_LOAD_IM2COLENSA_14ComposedLayoutINSA_7SwizzleILi1ELi4ELi3EEENSA_18smem_ptr_flag_bitsILi8EEENSZ_INSB_IJNSC_ILi8EEESI_EEENSB_IJSI_SD_EEEEEEEvEENS17_INSA_13SM90_TMA_LOADENS19_INS1A_ILi3ELi4ELi3EEES1D_NSZ_INSB_IJSH_S1E_EEENSB_IJSD_SH_EEEEEEEvEEEENS_8epilogue10collective18CollectiveEpilogueINS1S_23Sm100TmaWarpSpecializedILi2ELi2ELi32ELb0ELb0EEEJSK_NSB_IJNSZ_ISG_SD_EES1X_EEESL_NSB_IJNSB_IJllllEEESD_S10_EEESL_S20_NS1S_6fusion15FusionCallbacksIS1W_NS21_17LinearCombinationISL_fSL_fLNS_15FloatRoundStyleE2EEESK_S1Y_JEEENSA_5SM1004TMEM4LOAD26SM100_TMEM_LOAD_16dp32b32xES18_NS19_INS1A_ILi2ELi4ELi3EEES1D_NSZ_INSB_IJS1E_SG_EEENSB_IJSG_SD_EEEEEEENSA_39AutoVectorizingCopyWithAssumedAlignmentILi128EEENSA_21SM90_TMA_STORE_IM2COLES2F_S2H_S2H_EEEvvEEEEvNT_6ParamsE)
        /*0044*/ 	.word	0x00000008
.L_29:


//--------------------- .nv.compat                --------------------------
	.section	.nv.compat,"",@"SHT_CUDA_COMPAT_INFO"
	.align	4
        /*0000*/ 	.byte	0x02, 0x09, 0x01, 0x00, 0x02, 0x02, 0x02, 0x00, 0x02, 0x05, 0x05, 0x00, 0x03, 0x07, 0x01, 0x01
        /*0010*/ 	.byte	0x02, 0x03, 0x01, 0x00, 0x02, 0x06, 0x01, 0x00, 0x04, 0x0b, 0x08, 0x00, 0x09, 0x00, 0x00, 0x00
        /*0020*/ 	.byte	0x00, 0x00, 0x00, 0x00


//--------------------- .nv.info._ZN7cutlass13device_kernelINS_4conv6kernel13ConvUniversalINS1_16ConvProblemShapeILNS1_8OperatorE1ELi3EEENS1_10collective14CollectiveConvINS1_47MainloopSm100TmaUmmaWarpSpecializedImplicitGemmILS5_1ELi34ELi3ELi1ELi2EN4cute5tupleIJNSA_1CILi1EEESD_SD_EEEEENSB_IJNSC_ILi64EEENSC_ILi128EEENSB_IJNSC_ILi32EEEEEEEEENS_12float_e4m3_tESL_NSA_8TiledMMAINSA_8MMA_AtomIJNSA_10MMA_TraitsINSA_19SM100_MMA_F8F6F4_SSEJSL_SL_fSG_SH_NSA_17integral_constantINSA_4UMMA5MajorELSS_0EEENSQ_ISS_LSS_1EEENSQ_INSR_7ScaleInELSV_0EEESW_EEEEEENSA_6LayoutISE_NSB_IJNSC_ILi0EEES10_S10_EEEEENSB_IJNSA_10UnderscoreES13_S13_EEEEENS7_6detail27Sm100ImplicitGemmTileTraitsINSA_20SM90_TMA_LOAD_IM2COLENSA_14ComposedLayoutINSA_7SwizzleILi1ELi4ELi3EEENSA_18smem_ptr_flag_bitsILi8EEENSZ_INSB_IJNSC_ILi8EEESI_EEENSB_IJSI_SD_EEEEEEEvEENS17_INSA_13SM90_TMA_LOADENS19_INS1A_ILi3ELi4ELi3EEES1D_NSZ_INSB_IJSH_S1E_EEENSB_IJSD_SH_EEEEEEEvEEEENS_8epilogue10collective18CollectiveEpilogueINS1S_23Sm100TmaWarpSpecializedILi2ELi2ELi32ELb0ELb0EEEJSK_NSB_IJNSZ_ISG_SD_EES1X_EEESL_NSB_IJNSB_IJllllEEESD_S10_EEESL_S20_NS1S_6fusion15FusionCallbacksIS1W_NS21_17LinearCombinationISL_fSL_fLNS_15FloatRoundStyleE2EEESK_S1Y_JEEENSA_5SM1004TMEM4LOAD26SM100_TMEM_LOAD_16dp32b32xES18_NS19_INS1A_ILi2ELi4ELi3EEES1D_NSZ_INSB_IJS1E_SG_EEENSB_IJSG_SD_EEEEEEENSA_39AutoVectorizingCopyWithAssumedAlignmentILi128EEENSA_21SM90_TMA_STORE_IM2COLES2F_S2H_S2H_EEEvvEEEEvNT_6ParamsE --------------------------
	.section	.nv.info._ZN7cutlass13device_kernelINS_4conv6kernel13ConvUniversalINS1_16ConvProblemShapeILNS1_8OperatorE1ELi3EEENS1_10collective14CollectiveConvINS1_47MainloopSm100TmaUmmaWarpSpecializedImplicitGemmILS5_1ELi34ELi3ELi1ELi2EN4cute5tupleIJNSA_1CILi1EEESD_SD_EEEEENSB_IJNSC_ILi64EEENSC_ILi128EEENSB_IJNSC_ILi32EEEEEEEEENS_12float_e4m3_tESL_NSA_8TiledMMAINSA_8MMA_AtomIJNSA_10MMA_TraitsINSA_19SM100_MMA_F8F6F4_SSEJSL_SL_fSG_SH_NSA_17integral_constantINSA_4UMMA5MajorELSS_0EEENSQ_ISS_LSS_1EEENSQ_INSR_7ScaleInELSV_0EEESW_EEEEEENSA_6LayoutISE_NSB_IJNSC_ILi0EEES10_S10_EEEEENSB_IJNSA_10UnderscoreES13_S13_EEEEENS7_6detail27Sm100ImplicitGemmTileTraitsINSA_20SM90_TMA_LOAD_IM2COLENSA_14ComposedLayoutINSA_7SwizzleILi1ELi4ELi3EEENSA_18smem_ptr_flag_bitsILi8EEENSZ_INSB_IJNSC_ILi8EEESI_EEENSB_IJSI_SD_EEEEEEEvEENS17_INSA_13SM90_TMA_LOADENS19_INS1A_ILi3ELi4ELi3EEES1D_NSZ_INSB_IJSH_S1E_EEENSB_IJSD_SH_EEEEEEEvEEEENS_8epilogue10collective18CollectiveEpilogueINS1S_23Sm100TmaWarpSpecializedILi2ELi2ELi32ELb0ELb0EEEJSK_NSB_IJNSZ_ISG_SD_EES1X_EEESL_NSB_IJNSB_IJllllEEESD_S10_EEESL_S20_NS1S_6fusion15FusionCallbacksIS1W_NS21_17LinearCombinationISL_fSL_fLNS_15FloatRoundStyleE2EEESK_S1Y_JEEENSA_5SM1004TMEM4LOAD26SM100_TMEM_LOAD_16dp32b32xES18_NS19_INS1A_ILi2ELi4ELi3EEES1D_NSZ_INSB_IJS1E_SG_EEENSB_IJSG_SD_EEEEEEENSA_39AutoVectorizingCopyWithAssumedAlignmentILi128EEENSA_21SM90_TMA_STORE_IM2COLES2F_S2H_S2H_EEEvvEEEEvNT_6ParamsE,"",@"SHT_CUDA_INFO"
	.sectionflags	@""
	.align	4


	//----- nvinfo : EIATTR_CUDA_API_VERSION
	.align		4
        /*0000*/ 	.byte	0x04, 0x37
        /*0002*/ 	.short	(.L_31 - .L_30)
.L_30:
        /*0004*/ 	.word	0x00000082


	//----- nvinfo : EIATTR_KPARAM_INFO
	.align		4
.L_31:
        /*0008*/ 	.byte	0x04, 0x17
        /*000a*/ 	.short	(.L_33 - .L_32)
.L_32:
        /*000c*/ 	.word	0x00000000
        /*0010*/ 	.short	0x0000
        /*0012*/ 	.short	0x0000
        /*0014*/ 	.byte	0x00, 0xf0, 0x01, 0x24


	//----- nvinfo : EIATTR_AT_ENTRY_FRAGMENTS
	.align		4
.L_33:
        /*0018*/ 	.byte	0x04, 0x4f
        /*001a*/ 	.short	(.L_35 - .L_34)


	//   ....[0]....
.L_34:
        /*001c*/ 	.word	0x00000006


	//----- nvinfo : EIATTR_RESERVED_SMEM_USED
	.align		4
.L_35:
        /*0020*/ 	.byte	0x01, 0x41
	.zero		2


	//----- nvinfo : EIATTR_SPARSE_MMA_MASK
	.align		4
        /*0024*/ 	.byte	0x03, 0x50
        /*0026*/ 	.short	0x0000


	//----- nvinfo : EIATTR_TCGEN05_1CTA_USED
	.align		4
        /*0028*/ 	.byte	0x01, 0x51
	.zero		2


	//----- nvinfo : EIATTR_MAXREG_COUNT
	.align		4
        /*002c*/ 	.byte	0x03, 0x1b
        /*002e*/ 	.short	0x00ff


	//----- nvinfo : EIATTR_NUM_BARRIERS
	.align		4
        /*0030*/ 	.byte	0x02, 0x4c
        /*0032*/ 	.byte	0x07
	.zero		1


	//----- nvinfo : EIATTR_EXTERNS
	.align		4
        /*0034*/ 	.byte	0x04, 0x0f
        /*0036*/ 	.short	(.L_37 - .L_36)


	//   ....[0]....
	.align		4
.L_36:
        /*0038*/ 	.word	index@(__assertfail)


	//----- nvinfo : EIATTR_MERCURY_ISA_VERSION
	.align		4
.L_37:
        /*003c*/ 	.byte	0x03, 0x5f
        /*003e*/ 	.short	0x0101


	//----- nvinfo : EIATTR_INT_WARP_WIDE_INSTR_OFFSETS
	.align		4
        /*0040*/ 	.byte	0x04, 0x31
        /*0042*/ 	.short	(.L_39 - .L_38)


	//   ....[0]....
.L_38:
        /*0044*/ 	.word	0x00005060


	//   ....[1]....
        /*0048*/ 	.word	0x00005080


	//   ....[2]....
        /*004c*/ 	.word	0x000050b0


	//   ....[3]....
        /*0050*/ 	.word	0x00005e00


	//   ....[4]....
        /*0054*/ 	.word	0x00005e90


	//   ....[5]....
        /*0058*/ 	.word	0x00005f90


	//   ....[6]....
        /*005c*/ 	.word	0x00006090


	//----- nvinfo : EIATTR_COOP_GROUP_MASK_REGIDS
	.align		4
.L_39:
        /*0060*/ 	.byte	0x04, 0x29
        /*0062*/ 	.short	(.L_41 - .L_40)


	//   ....[0]....
.L_40:
        /*0064*/ 	.word	0xffffffff


	//   ....[1]....
        /*0068*/ 	.word	0xffffffff


	//   ....[2]....
        /*006c*/ 	.word	0xffffffff


	//   ....[3]....
        /*0070*/ 	.word	0xffffffff


	//   ....[4]....
        /*0074*/ 	.word	0xffffffff


	//   ....[5]....
        /*0078*/ 	.word	0xffffffff


	//   ....[6]....
        /*007c*/ 	.word	0xffffffff


	//   ....[7]....
        /*0080*/ 	.word	0xffffffff


	//   ....[8]....
        /*0084*/ 	.word	0xffffffff


	//   ....[9]....
        /*0088*/ 	.word	0xffffffff


	//   ....[10]....
        /*008c*/ 	.word	0xffffffff


	//   ....[11]....
        /*0090*/ 	.word	0xffffffff


	//----- nvinfo : EIATTR_COOP_GROUP_INSTR_OFFSETS
	.align		4
.L_41:
        /*0094*/ 	.byte	0x04, 0x28
        /*0096*/ 	.short	(.L_43 - .L_42)


	//   ....[0]....
.L_42:
        /*0098*/ 	.word	0x00000090


	//   ....[1]....
        /*009c*/ 	.word	0x00000500


	//   ....[2]....
        /*00a0*/ 	.word	0x00000a60


	//   ....[3]....
        /*00a4*/ 	.word	0x00000bc0


	//   ....[4]....
        /*00a8*/ 	.word	0x00000cc0


	//   ....[5]....
        /*00ac*/ 	.word	0x00000e10


	//   ....[6]....
        /*00b0*/ 	.word	0x00002630


	//   ....[7]....
        /*00b4*/ 	.word	0x00004550


	//   ....[8]....
        /*00b8*/ 	.word	0x00004760


	//   ....[9]....
        /*00bc*/ 	.word	0x00004790


	//   ....[10]....
        /*00c0*/ 	.word	0x00004f40


	//   ....[11]....
        /*00c4*/ 	.word	0x00005180


	//----- nvinfo : EIATTR_VRC_CTA_INIT_COUNT
	.align		4
.L_43:
        /*00c8*/ 	.byte	0x02, 0x4a
        /*00ca*/ 	.byte	0x80
	.zero		1


	//----- nvinfo : EIATTR_SYSCALL_OFFSETS
	.align		4
        /*00cc*/ 	.byte	0x04, 0x46
        /*00ce*/ 	.short	(.L_45 - .L_44)


	//   ....[0]....
.L_44:
        /*00d0*/ 	.word	0x00006cc0


	//   ....[1]....
        /*00d4*/ 	.word	0x00006e00


	//   ....[2]....
        /*00d8*/ 	.word	0x00007810


	//   ....[3]....
        /*00dc*/ 	.word	0x000085e0


	//----- nvinfo : EIATTR_MBARRIER_INSTR_OFFSETS
	.align		4
.L_45:
        /*00e0*/ 	.byte	0x04, 0x39
        /*00e2*/ 	.short	(.L_47 - .L_46)


	//   ....[0]....
.L_46:
        /*00e4*/ 	.word	0x00000600
        /*00e8*/ 	.word	0x000000ff
        /*00ec*/ 	.word	0x00000000
        /*00f0*/ 	.short	0x0100
        /*00f2*/ 	.byte	0x04
	.zero		1


	//   ....[1]....
        /*00f4*/ 	.word	0x00000610
        /*00f8*/ 	.word	0x000000ff
        /*00fc*/ 	.word	0x00000110
        /*0100*/ 	.short	0x0100
        /*0102*/ 	.byte	0x04
	.zero		1


	//   ....[2]....
        /*0104*/ 	.word	0x00000620
        /*0108*/ 	.word	0x000000ff
        /*010c*/ 	.word	0x00000008
        /*0110*/ 	.short	0x0100
        /*0112*/ 	.byte	0x04
	.zero		1


	//   ....[3]....
        /*0114*/ 	.word	0x00000630
        /*0118*/ 	.word	0x000000ff
        /*011c*/ 	.word	0x00000118
        /*0120*/ 	.short	0x0100
        /*0122*/ 	.byte	0x04
	.zero		1


	//   ....[4]....
        /*0124*/ 	.word	0x00000640
        /*0128*/ 	.word	0x000000ff
        /*012c*/ 	.word	0x00000010
        /*0130*/ 	.short	0x0100
        /*0132*/ 	.byte	0x04
	.zero		1


	//   ....[5]....
        /*0134*/ 	.word	0x00000650
        /*0138*/ 	.word	0x000000ff
        /*013c*/ 	.word	0x00000120
        /*0140*/ 	.short	0x0100
        /*0142*/ 	.byte	0x04
	.zero		1


	//   ....[6]....
        /*0144*/ 	.word	0x00000660
        /*0148*/ 	.word	0x000000ff
        /*014c*/ 	.word	0x00000018
        /*0150*/ 	.short	0x0100
        /*0152*/ 	.byte	0x04
	.zero		1


	//   ....[7]....
        /*0154*/ 	.word	0x00000670
        /*0158*/ 	.word	0x000000ff
        /*015c*/ 	.word	0x00000128
        /*0160*/ 	.short	0x0100
        /*0162*/ 	.byte	0x04
	.zero		1


	//   ....[8]....
        /*0164*/ 	.word	0x00000680
        /*0168*/ 	.word	0x000000ff
        /*016c*/ 	.word	0x00000020
        /*0170*/ 	.short	0x0100
        /*0172*/ 	.byte	0x04
	.zero		1


	//   ....[9]....
        /*0174*/ 	.word	0x00000690
        /*0178*/ 	.word	0x000000ff
        /*017c*/ 	.word	0x00000130
        /*0180*/ 	.short	0x0100
        /*0182*/ 	.byte	0x04
	.zero		1


	//   ....[10]....
        /*0184*/ 	.word	0x000006a0
        /*0188*/ 	.word	0x000000ff
        /*018c*/ 	.word	0x00000028
        /*0190*/ 	.short	0x0100
        /*0192*/ 	.byte	0x04
	.zero		1


	//   ....[11]....
        /*0194*/ 	.word	0x000006b0
        /*0198*/ 	.word	0x000000ff
        /*019c*/ 	.word	0x00000138
        /*01a0*/ 	.short	0x0100
        /*01a2*/ 	.byte	0x04
	.zero		1


	//   ....[12]....
        /*01a4*/ 	.word	0x000006c0
        /*01a8*/ 	.word	0x000000ff
        /*01ac*/ 	.word	0x00000030
        /*01b0*/ 	.short	0x0100
        /*01b2*/ 	.byte	0x04
	.zero		1


	//   ....[13]....
        /*01b4*/ 	.word	0x000006d0
        /*01b8*/ 	.word	0x000000ff
        /*01bc*/ 	.word	0x00000140
        /*01c0*/ 	.short	0x0100
        /*01c2*/ 	.byte	0x04
	.zero		1


	//   ....[14]....
        /*01c4*/ 	.word	0x000006e0
        /*01c8*/ 	.word	0x000000ff
        /*01cc*/ 	.word	0x00000038
        /*01d0*/ 	.short	0x0100
        /*01d2*/ 	.byte	0x04
	.zero		1


	//   ....[15]....
        /*01d4*/ 	.word	0x000006f0
        /*01d8*/ 	.word	0x000000ff
        /*01dc*/ 	.word	0x00000148
        /*01e0*/ 	.short	0x0100
        /*01e2*/ 	.byte	0x04
	.zero		1


	//   ....[16]....
        /*01e4*/ 	.word	0x00000700
        /*01e8*/ 	.word	0x000000ff
        /*01ec*/ 	.word	0x00000040
        /*01f0*/ 	.short	0x0100
        /*01f2*/ 	.byte	0x04
	.zero		1


	//   ....[17]....
        /*01f4*/ 	.word	0x00000710
        /*01f8*/ 	.word	0x000000ff
        /*01fc*/ 	.word	0x00000150
        /*0200*/ 	.short	0x0100
        /*0202*/ 	.byte	0x04
	.zero		1


	//   ....[18]....
        /*0204*/ 	.word	0x00000720
        /*0208*/ 	.word	0x000000ff
        /*020c*/ 	.word	0x00000048
        /*0210*/ 	.short	0x0100
        /*0212*/ 	.byte	0x04
	.zero		1


	//   ....[19]....
        /*0214*/ 	.word	0x00000730
        /*0218*/ 	.word	0x000000ff
        /*021c*/ 	.word	0x00000158
        /*0220*/ 	.short	0x0100
        /*0222*/ 	.byte	0x04
	.zero		1


	//   ....[20]....
        /*0224*/ 	.word	0x00000740
        /*0228*/ 	.word	0x000000ff
        /*022c*/ 	.word	0x00000050
        /*0230*/ 	.short	0x0100
        /*0232*/ 	.byte	0x04
	.zero		1


	//   ....[21]....
        /*0234*/ 	.word	0x00000750
        /*0238*/ 	.word	0x000000ff
        /*023c*/ 	.word	0x00000160
        /*0240*/ 	.short	0x0100
        /*0242*/ 	.byte	0x04
	.zero		1


	//   ....[22]....
        /*0244*/ 	.word	0x00000760
        /*0248*/ 	.word	0x000000ff
        /*024c*/ 	.word	0x00000058
        /*0250*/ 	.short	0x0100
        /*0252*/ 	.byte	0x04
	.zero		1


	//   ....[23]....
        /*0254*/ 	.word	0x00000770
        /*0258*/ 	.word	0x000000ff
        /*025c*/ 	.word	0x00000168
        /*0260*/ 	.short	0x0100
        /*0262*/ 	.byte	0x04
	.zero		1


	//   ....[24]....
        /*0264*/ 	.word	0x00000780
        /*0268*/ 	.word	0x000000ff
        /*026c*/ 	.word	0x00000060
        /*0270*/ 	.short	0x0100
        /*0272*/ 	.byte	0x04
	.zero		1


	//   ....[25]....
        /*0274*/ 	.word	0x00000790
        /*0278*/ 	.word	0x000000ff
        /*027c*/ 	.word	0x00000170
        /*0280*/ 	.short	0x0100
        /*0282*/ 	.byte	0x04
	.zero		1


	//   ....[26]....
        /*0284*/ 	.word	0x000007a0
        /*0288*/ 	.word	0x000000ff
        /*028c*/ 	.word	0x00000068
        /*0290*/ 	.short	0x0100
        /*0292*/ 	.byte	0x04
	.zero		1


	//   ....[27]....
        /*0294*/ 	.word	0x000007b0
        /*0298*/ 	.word	0x000000ff
        /*029c*/ 	.word	0x00000178
        /*02a0*/ 	.short	0x0100
        /*02a2*/ 	.byte	0x04
	.zero		1


	//   ....[28]....
        /*02a4*/ 	.word	0x000007c0
        /*02a8*/ 	.word	0x000000ff
        /*02ac*/ 	.word	0x00000070
        /*02b0*/ 	.short	0x0100
        /*02b2*/ 	.byte	0x04
	.zero		1


	//   ....[29]....
        /*02b4*/ 	.word	0x000007d0
        /*02b8*/ 	.word	0x000000ff
        /*02bc*/ 	.word	0x00000180
        /*02c0*/ 	.short	0x0100
        /*02c2*/ 	.byte	0x04
	.zero		1


	//   ....[30]....
        /*02c4*/ 	.word	0x000007e0
        /*02c8*/ 	.word	0x000000ff
        /*02cc*/ 	.word	0x00000078
        /*02d0*/ 	.short	0x0100
        /*02d2*/ 	.byte	0x04
	.zero		1


	//   ....[31]....
        /*02d4*/ 	.word	0x000007f0
        /*02d8*/ 	.word	0x000000ff
        /*02dc*/ 	.word	0x00000188
        /*02e0*/ 	.short	0x0100
        /*02e2*/ 	.byte	0x04
	.zero		1


	//   ....[32]....
        /*02e4*/ 	.word	0x00000800
        /*02e8*/ 	.word	0x000000ff
        /*02ec*/ 	.word	0x00000080
        /*02f0*/ 	.short	0x0100
        /*02f2*/ 	.byte	0x04
	.zero		1


	//   ....[33]....
        /*02f4*/ 	.word	0x00000810
        /*02f8*/ 	.word	0x000000ff
        /*02fc*/ 	.word	0x00000190
        /*0300*/ 	.short	0x0100
        /*0302*/ 	.byte	0x04
	.zero		1


	//   ....[34]....
        /*0304*/ 	.word	0x00000820
        /*0308*/ 	.word	0x000000ff
        /*030c*/ 	.word	0x00000088
        /*0310*/ 	.short	0x0100
        /*0312*/ 	.byte	0x04
	.zero		1


	//   ....[35]....
        /*0314*/ 	.word	0x00000830
        /*0318*/ 	.word	0x000000ff
        /*031c*/ 	.word	0x00000198
        /*0320*/ 	.short	0x0100
        /*0322*/ 	.byte	0x04
	.zero		1


	//   ....[36]....
        /*0324*/ 	.word	0x00000840
        /*0328*/ 	.word	0x000000ff
        /*032c*/ 	.word	0x00000090
        /*0330*/ 	.short	0x0100
        /*0332*/ 	.byte	0x04
	.zero		1


	//   ....[37]....
        /*0334*/ 	.word	0x00000850
        /*0338*/ 	.word	0x000000ff
        /*033c*/ 	.word	0x000001a0
        /*0340*/ 	.short	0x0100
        /*0342*/ 	.byte	0x04
	.zero		1


	//   ....[38]....
        /*0344*/ 	.word	0x00000860
        /*0348*/ 	.word	0x000000ff
        /*034c*/ 	.word	0x00000098
        /*0350*/ 	.short	0x0100
        /*0352*/ 	.byte	0x04
	.zero		1


	//   ....[39]....
        /*0354*/ 	.word	0x00000870
        /*0358*/ 	.word	0x000000ff
        /*035c*/ 	.word	0x000001a8
        /*0360*/ 	.short	0x0100
        /*0362*/ 	.byte	0x04
	.zero		1


	//   ....[40]....
        /*0364*/ 	.word	0x00000880
        /*0368*/ 	.word	0x000000ff
        /*036c*/ 	.word	0x000000a0
        /*0370*/ 	.short	0x0100
        /*0372*/ 	.byte	0x04
	.zero		1


	//   ....[41]....
        /*0374*/ 	.word	0x00000890
        /*0378*/ 	.word	0x000000ff
        /*037c*/ 	.word	0x000001b0
        /*0380*/ 	.short	0x0100
        /*0382*/ 	.byte	0x04
	.zero		1


	//   ....[42]....
        /*0384*/ 	.word	0x000008a0
        /*0388*/ 	.word	0x000000ff
        /*038c*/ 	.word	0x000000a8
        /*0390*/ 	.short	0x0100
        /*0392*/ 	.byte	0x04
	.zero		1


	//   ....[43]....
        /*0394*/ 	.word	0x000008b0
        /*0398*/ 	.word	0x000000ff
        /*039c*/ 	.word	0x000001b8
        /*03a0*/ 	.short	0x0100
        /*03a2*/ 	.byte	0x04
	.zero		1


	//   ....[44]....
        /*03a4*/ 	.word	0x000008c0
        /*03a8*/ 	.word	0x000000ff
        /*03ac*/ 	.word	0x000000b0
        /*03b0*/ 	.short	0x0100
        /*03b2*/ 	.byte	0x04
	.zero		1


	//   ....[45]....
        /*03b4*/ 	.word	0x000008d0
        /*03b8*/ 	.word	0x000000ff
        /*03bc*/ 	.word	0x000001c0
        /*03c0*/ 	.short	0x0100
        /*03c2*/ 	.byte	0x04
	.zero		1


	//   ....[46]....
        /*03c4*/ 	.word	0x000008e0
        /*03c8*/ 	.word	0x000000ff
        /*03cc*/ 	.word	0x000000b8
        /*03d0*/ 	.short	0x0100
        /*03d2*/ 	.byte	0x04
	.zero		1


	//   ....[47]....
        /*03d4*/ 	.word	0x000008f0
        /*03d8*/ 	.word	0x000000ff
        /*03dc*/ 	.word	0x000001c8
        /*03e0*/ 	.short	0x0100
        /*03e2*/ 	.byte	0x04
	.zero		1


	//   ....[48]....
        /*03e4*/ 	.word	0x00000900
        /*03e8*/ 	.word	0x000000ff
        /*03ec*/ 	.word	0x000000c0
        /*03f0*/ 	.short	0x0100
        /*03f2*/ 	.byte	0x04
	.zero		1


	//   ....[49]....
        /*03f4*/ 	.word	0x00000910
        /*03f8*/ 	.word	0x000000ff
        /*03fc*/ 	.word	0x000001d0
        /*0400*/ 	.short	0x0100
        /*0402*/ 	.byte	0x04
	.zero		1


	//   ....[50]....
        /*0404*/ 	.word	0x00000920
        /*0408*/ 	.word	0x000000ff
        /*040c*/ 	.word	0x000000c8
        /*0410*/ 	.short	0x0100
        /*0412*/ 	.byte	0x04
	.zero		1


	//   ....[51]....
        /*0414*/ 	.word	0x00000930
        /*0418*/ 	.word	0x000000ff
        /*041c*/ 	.word	0x000001d8
        /*0420*/ 	.short	0x0100
        /*0422*/ 	.byte	0x04
	.zero		1


	//   ....[52]....
        /*0424*/ 	.word	0x00000940
        /*0428*/ 	.word	0x000000ff
        /*042c*/ 	.word	0x000000d0
        /*0430*/ 	.short	0x0100
        /*0432*/ 	.byte	0x04
	.zero		1


	//   ....[53]....
        /*0434*/ 	.word	0x00000950
        /*0438*/ 	.word	0x000000ff
        /*043c*/ 	.word	0x000001e0
        /*0440*/ 	.short	0x0100
        /*0442*/ 	.byte	0x04
	.zero		1


	//   ....[54]....
        /*0444*/ 	.word	0x00000960
        /*0448*/ 	.word	0x000000ff
        /*044c*/ 	.word	0x000000d8
        /*0450*/ 	.short	0x0100
        /*0452*/ 	.byte	0x04
	.zero		1


	//   ....[55]....
        /*0454*/ 	.word	0x00000970
        /*0458*/ 	.word	0x000000ff
        /*045c*/ 	.word	0x000001e8
        /*0460*/ 	.short	0x0100
        /*0462*/ 	.byte	0x04
	.zero		1


	//   ....[56]....
        /*0464*/ 	.word	0x00000980
        /*0468*/ 	.word	0x000000ff
        /*046c*/ 	.word	0x000000e0
        /*0470*/ 	.short	0x0100
        /*0472*/ 	.byte	0x04
	.zero		1


	//   ....[57]....
        /*0474*/ 	.word	0x00000990
        /*0478*/ 	.word	0x000000ff
        /*047c*/ 	.word	0x000001f0
        /*0480*/ 	.short	0x0100
        /*0482*/ 	.byte	0x04
	.zero		1


	//   ....[58]....
        /*0484*/ 	.word	0x000009a0
        /*0488*/ 	.word	0x000000ff
        /*048c*/ 	.word	0x000000e8
        /*0490*/ 	.short	0x0100
        /*0492*/ 	.byte	0x04
	.zero		1


	//   ....[59]....
        /*0494*/ 	.word	0x000009b0
        /*0498*/ 	.word	0x000000ff
        /*049c*/ 	.word	0x000001f8
        /*04a0*/ 	.short	0x0100
        /*04a2*/ 	.byte	0x04
	.zero		1


	//   ....[60]....
        /*04a4*/ 	.word	0x000009c0
        /*04a8*/ 	.word	0x000000ff
        /*04ac*/ 	.word	0x000000f0
        /*04b0*/ 	.short	0x0100
        /*04b2*/ 	.byte	0x04
	.zero		1


	//   ....[61]....
        /*04b4*/ 	.word	0x000009d0
        /*04b8*/ 	.word	0x000000ff
        /*04bc*/ 	.word	0x00000200
        /*04c0*/ 	.short	0x0100
        /*04c2*/ 	.byte	0x04
	.zero		1


	//   ....[62]....
        /*04c4*/ 	.word	0x000009e0
        /*04c8*/ 	.word	0x000000ff
        /*04cc*/ 	.word	0x000000f8
        /*04d0*/ 	.short	0x0100
        /*04d2*/ 	.byte	0x04
	.zero		1


	//   ....[63]....
        /*04d4*/ 	.word	0x000009f0
        /*04d8*/ 	.word	0x000000ff
        /*04dc*/ 	.word	0x00000208
        /*04e0*/ 	.short	0x0100
        /*04e2*/ 	.byte	0x04
	.zero		1


	//   ....[64]....
        /*04e4*/ 	.word	0x00000a00
        /*04e8*/ 	.word	0x000000ff
        /*04ec*/ 	.word	0x00000100
        /*04f0*/ 	.short	0x0100
        /*04f2*/ 	.byte	0x04
	.zero		1


	//   ....[65]....
        /*04f4*/ 	.word	0x00000a10
        /*04f8*/ 	.word	0x000000ff
        /*04fc*/ 	.word	0x00000210
        /*0500*/ 	.short	0x0100
        /*0502*/ 	.byte	0x04
	.zero		1


	//   ....[66]....
        /*0504*/ 	.word	0x00000a20
        /*0508*/ 	.word	0x000000ff
        /*050c*/ 	.word	0x00000108
        /*0510*/ 	.short	0x0100
        /*0512*/ 	.byte	0x04
	.zero		1


	//   ....[67]....
        /*0514*/ 	.word	0x00000a30
        /*0518*/ 	.word	0x000000ff
        /*051c*/ 	.word	0x00000218
        /*0520*/ 	.short	0x0100
        /*0522*/ 	.byte	0x04
	.zero		1


	//   ....[68]....
        /*0524*/ 	.word	0x00000b70
        /*0528*/ 	.word	0x000000ff
        /*052c*/ 	.word	0x00000220
        /*0530*/ 	.short	0x0100
        /*0532*/ 	.byte	0x04
	.zero		1


	//   ....[69]....
        /*0534*/ 	.word	0x00000b80
        /*0538*/ 	.word	0x000000ff
        /*053c*/ 	.word	0x00000230
        /*0540*/ 	.short	0x0100
        /*0542*/ 	.byte	0x04
	.zero		1


	//   ....[70]....
        /*0544*/ 	.word	0x00000b90
        /*0548*/ 	.word	0x000000ff
        /*054c*/ 	.word	0x00000228
        /*0550*/ 	.short	0x0100
        /*0552*/ 	.byte	0x04
	.zero		1


	//   ....[71]....
        /*0554*/ 	.word	0x00000ba0
        /*0558*/ 	.word	0x000000ff
        /*055c*/ 	.word	0x00000238
        /*0560*/ 	.short	0x0100
        /*0562*/ 	.byte	0x04
	.zero		1


	//   ....[72]....
        /*0564*/ 	.word	0x00000c90
        /*0568*/ 	.word	0x000000ff
        /*056c*/ 	.word	0x00000240
        /*0570*/ 	.short	0x0100
        /*0572*/ 	.byte	0x06
	.zero		1


	//   ....[73]....
        /*0574*/ 	.word	0x00000ca0
        /*0578*/ 	.word	0x000000ff
        /*057c*/ 	.word	0x00000248
        /*0580*/ 	.short	0x0100
        /*0582*/ 	.byte	0x06
	.zero		1


	//   ....[74]....
        /*0584*/ 	.word	0x00000de0
        /*0588*/ 	.word	0x000000ff
        /*058c*/ 	.word	0x00000250
        /*0590*/ 	.short	0x0100
        /*0592*/ 	.byte	0x06
	.zero		1


	//   ....[75]....
        /*0594*/ 	.word	0x00000df0
        /*0598*/ 	.word	0x000000ff
        /*059c*/ 	.word	0x00000258
        /*05a0*/ 	.short	0x0100
        /*05a2*/ 	.byte	0x06
	.zero		1


	//   ....[76]....
        /*05a4*/ 	.word	0x00000f40
        /*05a8*/ 	.word	0x000000ff
        /*05ac*/ 	.word	0x00000260
        /*05b0*/ 	.short	0x0100
        /*05b2*/ 	.byte	0x04
	.zero		1


	//   ....[77]....
        /*05b4*/ 	.word	0x00000f50
        /*05b8*/ 	.word	0x000000ff
        /*05bc*/ 	.word	0x00000270
        /*05c0*/ 	.short	0x0100
        /*05c2*/ 	.byte	0x04
	.zero		1


	//   ....[78]....
        /*05c4*/ 	.word	0x00000f60
        /*05c8*/ 	.word	0x000000ff
        /*05cc*/ 	.word	0x00000268
        /*05d0*/ 	.short	0x0100
        /*05d2*/ 	.byte	0x04
	.zero		1


	//   ....[79]....
        /*05d4*/ 	.word	0x00000f70
        /*05d8*/ 	.word	0x000000ff
        /*05dc*/ 	.word	0x00000278
        /*05e0*/ 	.short	0x0100
        /*05e2*/ 	.byte	0x04
	.zero		1


	//   ....[80]....
        /*05e4*/ 	.word	0x000018f0
        /*05e8*/ 	.word	0x000000ff
        /*05ec*/ 	.word	0x00000110
        /*05f0*/ 	.short	0x010a
        /*05f2*/ 	.byte	0x04
	.zero		1


	//   ....[81]....
        /*05f4*/ 	.word	0x00001c00
        /*05f8*/ 	.word	0x000000ff
        /*05fc*/ 	.word	0x00000110
        /*0600*/ 	.short	0x010a
        /*0602*/ 	.byte	0x09
	.zero		1


	//   ....[82]....
        /*0604*/ 	.word	0x00001d70
        /*0608*/ 	.word	0x000000ff
        /*060c*/ 	.word	0x00000110
        /*0610*/ 	.short	0x010a
        /*0612*/ 	.byte	0x08
	.zero		1


	//   ....[83]....
        /*0614*/ 	.word	0x00001f90
        /*0618*/ 	.word	0x000000ff
        /*061c*/ 	.word	0x00000248
        /*0620*/ 	.short	0x0101
        /*0622*/ 	.byte	0x1e
	.zero		1


	//   ....[84]....
        /*0624*/ 	.word	0x00001fc0
        /*0628*/ 	.word	0x000000ff
        /*062c*/ 	.word	0x00000110
        /*0630*/ 	.short	0x010a
        /*0632*/ 	.byte	0x04
	.zero		1


	//   ....[85]....
        /*0634*/ 	.word	0x000022a0
        /*0638*/ 	.word	0x000000ff
        /*063c*/ 	.word	0x00000110
        /*0640*/ 	.short	0x010a
        /*0642*/ 	.byte	0x09
	.zero		1


	//   ....[86]....
        /*0644*/ 	.word	0x00002410
        /*0648*/ 	.word	0x000000ff
        /*064c*/ 	.word	0x00000110
        /*0650*/ 	.short	0x010a
        /*0652*/ 	.byte	0x08
	.zero		1


	//   ....[87]....
        /*0654*/ 	.word	0x00002640
        /*0658*/ 	.word	0x000000ff
        /*065c*/ 	.word	0x00000250
        /*0660*/ 	.short	0x010a
        /*0662*/ 	.byte	0x1e
	.zero		1


	//   ....[88]....
        /*0664*/ 	.word	0x00002700
        /*0668*/ 	.word	0x000000ff
        /*066c*/ 	.word	0x00000000
        /*0670*/ 	.short	0x0101
        /*0672*/ 	.byte	0x04
	.zero		1


	//   ....[89]....
        /*0674*/ 	.word	0x00002d00
        /*0678*/ 	.word	0x000000ff
        /*067c*/ 	.word	0x00000000
        /*0680*/ 	.short	0x010a
        /*0682*/ 	.byte	0x04
	.zero		1


	//   ....[90]....
        /*0684*/ 	.word	0x00002da0
        /*0688*/ 	.word	0x000000ff
        /*068c*/ 	.word	0x00000000
        /*0690*/ 	.short	0x010a
        /*0692*/ 	.byte	0x05
	.zero		1


	//   ....[91]....
        /*0694*/ 	.word	0x00002e40
        /*0698*/ 	.word	0x000000ff
        /*069c*/ 	.word	0x00000000
        /*06a0*/ 	.short	0x010a
        /*06a2*/ 	.byte	0x05
	.zero		1


	//   ....[92]....
        /*06a4*/ 	.word	0x00002ee0
        /*06a8*/ 	.word	0x000000ff
        /*06ac*/ 	.word	0x00000000
        /*06b0*/ 	.short	0x010a
        /*06b2*/ 	.byte	0x05
	.zero		1


	//   ....[93]....
        /*06b4*/ 	.word	0x00002f80
        /*06b8*/ 	.word	0x000000ff
        /*06bc*/ 	.word	0x00000000
        /*06c0*/ 	.short	0x010a
        /*06c2*/ 	.byte	0x05
	.zero		1


	//   ....[94]....
        /*06c4*/ 	.word	0x00003020
        /*06c8*/ 	.word	0x000000ff
        /*06cc*/ 	.word	0x00000000
        /*06d0*/ 	.short	0x010a
        /*06d2*/ 	.byte	0x05
	.zero		1


	//   ....[95]....
        /*06d4*/ 	.word	0x000030c0
        /*06d8*/ 	.word	0x000000ff
        /*06dc*/ 	.word	0x00000000
        /*06e0*/ 	.short	0x010a
        /*06e2*/ 	.byte	0x05
	.zero		1


	//   ....[96]....
        /*06e4*/ 	.word	0x00003160
        /*06e8*/ 	.word	0x000000ff
        /*06ec*/ 	.word	0x00000000
        /*06f0*/ 	.short	0x010a
        /*06f2*/ 	.byte	0x05
	.zero		1


	//   ....[97]....
        /*06f4*/ 	.word	0x00003200
        /*06f8*/ 	.word	0x000000ff
        /*06fc*/ 	.word	0x00000000
        /*0700*/ 	.short	0x010a
        /*0702*/ 	.byte	0x05
	.zero		1


	//   ....[98]....
        /*0704*/ 	.word	0x000032a0
        /*0708*/ 	.word	0x000000ff
        /*070c*/ 	.word	0x00000000
        /*0710*/ 	.short	0x010a
        /*0712*/ 	.byte	0x05
	.zero		1


	//   ....[99]....
        /*0714*/ 	.word	0x00003340
        /*0718*/ 	.word	0x000000ff
        /*071c*/ 	.word	0x00000000
        /*0720*/ 	.short	0x010a
        /*0722*/ 	.byte	0x05
	.zero		1


	//   ....[100]....
        /*0724*/ 	.word	0x000033e0
        /*0728*/ 	.word	0x000000ff
        /*072c*/ 	.word	0x00000000
        /*0730*/ 	.short	0x010a
        /*0732*/ 	.byte	0x05
	.zero		1


	//   ....[101]....
        /*0734*/ 	.word	0x00003480
        /*0738*/ 	.word	0x000000ff
        /*073c*/ 	.word	0x00000000
        /*0740*/ 	.short	0x010a
        /*0742*/ 	.byte	0x05
	.zero		1


	//   ....[102]....
        /*0744*/ 	.word	0x00003520
        /*0748*/ 	.word	0x000000ff
        /*074c*/ 	.word	0x00000000
        /*0750*/ 	.short	0x010a
        /*0752*/ 	.byte	0x05
	.zero		1


	//   ....[103]....
        /*0754*/ 	.word	0x000035c0
        /*0758*/ 	.word	0x000000ff
        /*075c*/ 	.word	0x00000000
        /*0760*/ 	.short	0x010a
        /*0762*/ 	.byte	0x05
	.zero		1


	//   ....[104]....
        /*0764*/ 	.word	0x00003660
        /*0768*/ 	.word	0x000000ff
        /*076c*/ 	.word	0x00000000
        /*0770*/ 	.short	0x010a
        /*0772*/ 	.byte	0x05
	.zero		1


	//   ....[105]....
        /*0774*/ 	.word	0x00003700
        /*0778*/ 	.word	0x000000ff
        /*077c*/ 	.word	0x00000000
        /*0780*/ 	.short	0x010a
        /*0782*/ 	.byte	0x05
	.zero		1


	//   ....[106]....
        /*0784*/ 	.word	0x000037a0
        /*0788*/ 	.word	0x000000ff
        /*078c*/ 	.word	0x00000000
        /*0790*/ 	.short	0x010a
        /*0792*/ 	.byte	0x05
	.zero		1


	//   ....[107]....
        /*0794*/ 	.word	0x00003840
        /*0798*/ 	.word	0x000000ff
        /*079c*/ 	.word	0x00000000
        /*07a0*/ 	.short	0x010a
        /*07a2*/ 	.byte	0x05
	.zero		1


	//   ....[108]....
        /*07a4*/ 	.word	0x000038e0
        /*07a8*/ 	.word	0x000000ff
        /*07ac*/ 	.word	0x00000000
        /*07b0*/ 	.short	0x010a
        /*07b2*/ 	.byte	0x05
	.zero		1


	//   ....[109]....
        /*07b4*/ 	.word	0x00003980
        /*07b8*/ 	.word	0x000000ff
        /*07bc*/ 	.word	0x00000000
        /*07c0*/ 	.short	0x010a
        /*07c2*/ 	.byte	0x05
	.zero		1


	//   ....[110]....
        /*07c4*/ 	.word	0x00003a20
        /*07c8*/ 	.word	0x000000ff
        /*07cc*/ 	.word	0x00000000
        /*07d0*/ 	.short	0x010a
        /*07d2*/ 	.byte	0x05
	.zero		1


	//   ....[111]....
        /*07d4*/ 	.word	0x00003ac0
        /*07d8*/ 	.word	0x000000ff
        /*07dc*/ 	.word	0x00000000
        /*07e0*/ 	.short	0x010a
        /*07e2*/ 	.byte	0x05
	.zero		1


	//   ....[112]....
        /*07e4*/ 	.word	0x00003b60
        /*07e8*/ 	.word	0x000000ff
        /*07ec*/ 	.word	0x00000000
        /*07f0*/ 	.short	0x010a
        /*07f2*/ 	.byte	0x05
	.zero		1


	//   ....[113]....
        /*07f4*/ 	.word	0x00003c00
        /*07f8*/ 	.word	0x000000ff
        /*07fc*/ 	.word	0x00000000
        /*0800*/ 	.short	0x010a
        /*0802*/ 	.byte	0x05
	.zero		1


	//   ....[114]....
        /*0804*/ 	.word	0x00003ca0
        /*0808*/ 	.word	0x000000ff
        /*080c*/ 	.word	0x00000000
        /*0810*/ 	.short	0x010a
        /*0812*/ 	.byte	0x05
	.zero		1


	//   ....[115]....
        /*0814*/ 	.word	0x00003d40
        /*0818*/ 	.word	0x000000ff
        /*081c*/ 	.word	0x00000000
        /*0820*/ 	.short	0x010a
        /*0822*/ 	.byte	0x05
	.zero		1


	//   ....[116]....
        /*0824*/ 	.word	0x00003de0
        /*0828*/ 	.word	0x000000ff
        /*082c*/ 	.word	0x00000000
        /*0830*/ 	.short	0x010a
        /*0832*/ 	.byte	0x05
	.zero		1


	//   ....[117]....
        /*0834*/ 	.word	0x00003e80
        /*0838*/ 	.word	0x000000ff
        /*083c*/ 	.word	0x00000000
        /*0840*/ 	.short	0x010a
        /*0842*/ 	.byte	0x05
	.zero		1


	//   ....[118]....
        /*0844*/ 	.word	0x00003f20
        /*0848*/ 	.word	0x000000ff
        /*084c*/ 	.word	0x00000000
        /*0850*/ 	.short	0x010a
        /*0852*/ 	.byte	0x05
	.zero		1


	//   ....[119]....
        /*0854*/ 	.word	0x00003fc0
        /*0858*/ 	.word	0x000000ff
        /*085c*/ 	.word	0x00000000
        /*0860*/ 	.short	0x010a
        /*0862*/ 	.byte	0x05
	.zero		1


	//   ....[120]....
        /*0864*/ 	.word	0x00004060
        /*0868*/ 	.word	0x000000ff
        /*086c*/ 	.word	0x00000000
        /*0870*/ 	.short	0x010a
        /*0872*/ 	.byte	0x05
	.zero		1


	//   ....[121]....
        /*0874*/ 	.word	0x00004100
        /*0878*/ 	.word	0x000000ff
        /*087c*/ 	.word	0x00000000
        /*0880*/ 	.short	0x010a
        /*0882*/ 	.byte	0x05
	.zero		1


	//   ....[122]....
        /*0884*/ 	.word	0x000041b0
        /*0888*/ 	.word	0x00000000
        /*088c*/ 	.word	0x00000000
        /*0890*/ 	.short	0x010a
        /*0892*/ 	.byte	0xff
	.zero		1


	//   ....[123]....
        /*0894*/ 	.word	0x00004300
        /*0898*/ 	.word	0x000000ff
        /*089c*/ 	.word	0x00000258
        /*08a0*/ 	.short	0x010a
        /*08a2*/ 	.byte	0x04
	.zero		1


	//   ....[124]....
        /*08a4*/ 	.word	0x000043a0
        /*08a8*/ 	.word	0x000000ff
        /*08ac*/ 	.word	0x00000250
        /*08b0*/ 	.short	0x010a
        /*08b2*/ 	.byte	0x04
	.zero		1


	//   ....[125]....
        /*08b4*/ 	.word	0x00004440
        /*08b8*/ 	.word	0x000000ff
        /*08bc*/ 	.word	0x00000000
        /*08c0*/ 	.short	0x0101
        /*08c2*/ 	.byte	0x05
	.zero		1


	//   ....[126]....
        /*08c4*/ 	.word	0x00004480
        /*08c8*/ 	.word	0x000000ff
        /*08cc*/ 	.word	0x00000258
        /*08d0*/ 	.short	0x0106
        /*08d2*/ 	.byte	0x04
	.zero		1


	//   ....[127]....
        /*08d4*/ 	.word	0x000044c0
        /*08d8*/ 	.word	0x00000000
        /*08dc*/ 	.word	0x00000258
        /*08e0*/ 	.short	0x010a
        /*08e2*/ 	.byte	0xff
	.zero		1


	//   ....[128]....
        /*08e4*/ 	.word	0x000049c0
        /*08e8*/ 	.word	0x000000ff
        /*08ec*/ 	.word	0x00000250
        /*08f0*/ 	.short	0x010a
        /*08f2*/ 	.byte	0x0f
	.zero		1


	//   ....[129]....
        /*08f4*/ 	.word	0x00004a70
        /*08f8*/ 	.word	0x000000ff
        /*08fc*/ 	.word	0x00000000
        /*0900*/ 	.short	0x0101
        /*0902*/ 	.byte	0x17
	.zero		1


	//   ....[130]....
        /*0904*/ 	.word	0x00004a80
        /*0908*/ 	.word	0x000000ff
        /*090c*/ 	.word	0x00000270
        /*0910*/ 	.short	0x010a
        /*0912*/ 	.byte	0x13
	.zero		1


	//   ....[131]....
        /*0914*/ 	.word	0x00004b20
        /*0918*/ 	.word	0x000000ff
        /*091c*/ 	.word	0x00000000
        /*0920*/ 	.short	0x010a
        /*0922*/ 	.byte	0x04
	.zero		1


	//   ....[132]....
        /*0924*/ 	.word	0x00004b80
        /*0928*/ 	.word	0x000000ff
        /*092c*/ 	.word	0x00000000
        /*0930*/ 	.short	0x010a
        /*0932*/ 	.byte	0x0c
	.zero		1


	//   ....[133]....
        /*0934*/ 	.word	0x00004cc0
        /*0938*/ 	.word	0x000000ff
        /*093c*/ 	.word	0x00000000
        /*0940*/ 	.short	0x010a
        /*0942*/ 	.byte	0x05
	.zero		1


	//   ....[134]....
        /*0944*/ 	.word	0x00004e90
        /*0948*/ 	.word	0x000000ff
        /*094c*/ 	.word	0x00000000
        /*0950*/ 	.short	0x010a
        /*0952*/ 	.byte	0x04
	.zero		1


	//   ....[135]....
        /*0954*/ 	.word	0x00004f20
        /*0958*/ 	.word	0x000000ff
        /*095c*/ 	.word	0x00000000
        /*0960*/ 	.short	0x010a
        /*0962*/ 	.byte	0x04
	.zero		1


	//   ....[136]....
        /*0964*/ 	.word	0x000054b0
        /*0968*/ 	.word	0x000000ff
        /*096c*/ 	.word	0x00000250
        /*0970*/ 	.short	0x010a
        /*0972*/ 	.byte	0x16
	.zero		1


	//   ....[137]....
        /*0974*/ 	.word	0x00005550
        /*0978*/ 	.word	0x000000ff
        /*097c*/ 	.word	0x00000000
        /*0980*/ 	.short	0x0101
        /*0982*/ 	.byte	0x2d
	.zero		1


	//   ....[138]....
        /*0984*/ 	.word	0x00005aa0
        /*0988*/ 	.word	0x000000ff
        /*098c*/ 	.word	0x00000248
        /*0990*/ 	.short	0x010a
        /*0992*/ 	.byte	0x16
	.zero		1


	//   ....[139]....
        /*0994*/ 	.word	0x00005c40
        /*0998*/ 	.word	0x000000ff
        /*099c*/ 	.word	0x00000230
        /*09a0*/ 	.short	0x010a
        /*09a2*/ 	.byte	0x16
	.zero		1


	//   ....[140]....
        /*09a4*/ 	.word	0x00005f30
        /*09a8*/ 	.word	0x000000ff
        /*09ac*/ 	.word	0x00000220
        /*09b0*/ 	.short	0x010b
        /*09b2*/ 	.byte	0x16
	.zero		1


	//   ....[141]....
        /*09b4*/ 	.word	0x00005f40
        /*09b8*/ 	.word	0x000000ff
        /*09bc*/ 	.word	0x00000000
        /*09c0*/ 	.short	0x0101
        /*09c2*/ 	.byte	0x2f
	.zero		1


	//   ....[142]....
        /*09c4*/ 	.word	0x00005f50
        /*09c8*/ 	.word	0x000000ff
        /*09cc*/ 	.word	0x00000238
        /*09d0*/ 	.short	0x010a
        /*09d2*/ 	.byte	0x16
	.zero		1


	//   ....[143]....
        /*09d4*/ 	.word	0x00006100
        /*09d8*/ 	.word	0x000000ff
        /*09dc*/ 	.word	0x00000228
        /*09e0*/ 	.short	0x010b
        /*09e2*/ 	.byte	0x16
	.zero		1


	//   ....[144]....
        /*09e4*/ 	.word	0x00006110
        /*09e8*/ 	.word	0x000000ff
        /*09ec*/ 	.word	0x00000000
        /*09f0*/ 	.short	0x0101
        /*09f2*/ 	.byte	0x2e
	.zero		1


	//   ....[145]....
        /*09f4*/ 	.word	0x00006140
        /*09f8*/ 	.word	0x000000ff
        /*09fc*/ 	.word	0x00000230
        /*0a00*/ 	.short	0x010a
        /*0a02*/ 	.byte	0x16
	.zero		1


	//   ....[146]....
        /*0a04*/ 	.word	0x00006180
        /*0a08*/ 	.word	0x00000000
        /*0a0c*/ 	.word	0x00000238
        /*0a10*/ 	.short	0x010a
        /*0a12*/ 	.byte	0xff
	.zero		1


	//   ....[147]....
        /*0a14*/ 	.word	0x00006560
        /*0a18*/ 	.word	0x000000ff
        /*0a1c*/ 	.word	0x00000250
        /*0a20*/ 	.short	0x010a
        /*0a22*/ 	.byte	0x31
	.zero		1


	//   ....[148]....
        /*0a24*/ 	.word	0x00006630
        /*0a28*/ 	.word	0x000000ff
        /*0a2c*/ 	.word	0x00000000
        /*0a30*/ 	.short	0x0101
        /*0a32*/ 	.byte	0x04
	.zero		1


	//   ....[149]....
        /*0a34*/ 	.word	0x00007270
        /*0a38*/ 	.word	0x00000000
        /*0a3c*/ 	.word	0x00000220
        /*0a40*/ 	.short	0x010a
        /*0a42*/ 	.byte	0xff
	.zero		1


	//   ....[150]....
        /*0a44*/ 	.word	0x00007320
        /*0a48*/ 	.word	0x00000075
        /*0a4c*/ 	.word	0x00000260
        /*0a50*/ 	.short	0x010a
        /*0a52*/ 	.byte	0xff
	.zero		1


	//   ....[151]....
        /*0a54*/ 	.word	0x00007550
        /*0a58*/ 	.word	0x00000000
        /*0a5c*/ 	.word	0x00000220
        /*0a60*/ 	.short	0x010a
        /*0a62*/ 	.byte	0xff
	.zero		1


	//   ....[152]....
        /*0a64*/ 	.word	0x00007680
        /*0a68*/ 	.word	0x00000002
        /*0a6c*/ 	.word	0x00000000
        /*0a70*/ 	.short	0x0101
        /*0a72*/ 	.byte	0xff
	.zero		1


	//   ....[153]....
        /*0a74*/ 	.word	0x000076e0
        /*0a78*/ 	.word	0x00000075
        /*0a7c*/ 	.word	0x00000260
        /*0a80*/ 	.short	0x010a
        /*0a82*/ 	.byte	0xff
	.zero		1


	//   ....[154]....
        /*0a84*/ 	.word	0x00008280
        /*0a88*/ 	.word	0x0000007d
        /*0a8c*/ 	.word	0x00000220
        /*0a90*/ 	.short	0x010a
        /*0a92*/ 	.byte	0xff
	.zero		1


	//   ....[155]....
        /*0a94*/ 	.word	0x00008350
        /*0a98*/ 	.word	0x0000007d
        /*0a9c*/ 	.word	0x00000220
        /*0aa0*/ 	.short	0x010a
        /*0aa2*/ 	.byte	0xff
	.zero		1


	//   ....[156]....
        /*0aa4*/ 	.word	0x00008460
        /*0aa8*/ 	.word	0x00000000
        /*0aac*/ 	.word	0x00000000
        /*0ab0*/ 	.short	0x0101
        /*0ab2*/ 	.byte	0xff
	.zero		1


	//   ....[157]....
        /*0ab4*/ 	.word	0x000088f0
        /*0ab8*/ 	.word	0x000000ff
        /*0abc*/ 	.word	0x00000000
        /*0ac0*/ 	.short	0x0101
        /*0ac2*/ 	.byte	0x04
	.zero		1


	//   ....[158]....
        /*0ac4*/ 	.word	0x00009120
        /*0ac8*/ 	.word	0x00000000
        /*0acc*/ 	.word	0x00000110
        /*0ad0*/ 	.short	0x010a
        /*0ad2*/ 	.byte	0xff
	.zero		1


	//   ....[159]....
        /*0ad4*/ 	.word	0x00009180
        /*0ad8*/ 	.word	0x00000000
        /*0adc*/ 	.word	0x00000110
        /*0ae0*/ 	.short	0x010a
        /*0ae2*/ 	.byte	0xff
	.zero		1


	//   ....[160]....
        /*0ae4*/ 	.word	0x000091e0
        /*0ae8*/ 	.word	0x00000000
        /*0aec*/ 	.word	0x00000250
        /*0af0*/ 	.short	0x010a
        /*0af2*/ 	.byte	0xff
	.zero		1


	//   ....[161]....
        /*0af4*/ 	.word	0x00009240
        /*0af8*/ 	.word	0x00000000
        /*0afc*/ 	.word	0x00000000
        /*0b00*/ 	.short	0x010a
        /*0b02*/ 	.byte	0xff
	.zero		1


	//   ....[162]....
        /*0b04*/ 	.word	0x000092a0
        /*0b08*/ 	.word	0x00000000
        /*0b0c*/ 	.word	0x00000000
        /*0b10*/ 	.short	0x010a
        /*0b12*/ 	.byte	0xff
	.zero		1


	//   ....[163]....
        /*0b14*/ 	.word	0x00009300
        /*0b18*/ 	.word	0x00000000
        /*0b1c*/ 	.word	0x00000000
        /*0b20*/ 	.short	0x010a
        /*0b22*/ 	.byte	0xff
	.zero		1


	//   ....[164]....
        /*0b24*/ 	.word	0x00009360
        /*0b28*/ 	.word	0x00000000
        /*0b2c*/ 	.word	0x00000000
        /*0b30*/ 	.short	0x010a
        /*0b32*/ 	.byte	0xff
	.zero		1


	//   ....[165]....
        /*0b34*/ 	.word	0x000093c0
        /*0b38*/ 	.word	0x00000000
        /*0b3c*/ 	.word	0x00000000
        /*0b40*/ 	.short	0x010a
        /*0b42*/ 	.byte	0xff
	.zero		1


	//   ....[166]....
        /*0b44*/ 	.word	0x00009420
        /*0b48*/ 	.word	0x00000000
        /*0b4c*/ 	.word	0x00000000
        /*0b50*/ 	.short	0x010a
        /*0b52*/ 	.byte	0xff
	.zero		1


	//   ....[167]....
        /*0b54*/ 	.word	0x00009480
        /*0b58*/ 	.word	0x00000000
        /*0b5c*/ 	.word	0x00000000
        /*0b60*/ 	.short	0x010a
        /*0b62*/ 	.byte	0xff
	.zero		1


	//   ....[168]....
        /*0b64*/ 	.word	0x000094e0
        /*0b68*/ 	.word	0x00000000
        /*0b6c*/ 	.word	0x00000000
        /*0b70*/ 	.short	0x010a
        /*0b72*/ 	.byte	0xff
	.zero		1


	//   ....[169]....
        /*0b74*/ 	.word	0x00009540
        /*0b78*/ 	.word	0x00000000
        /*0b7c*/ 	.word	0x00000000
        /*0b80*/ 	.short	0x010a
        /*0b82*/ 	.byte	0xff
	.zero		1


	//   ....[170]....
        /*0b84*/ 	.word	0x000095a0
        /*0b88*/ 	.word	0x00000000
        /*0b8c*/ 	.word	0x00000000
        /*0b90*/ 	.short	0x010a
        /*0b92*/ 	.byte	0xff
	.zero		1


	//   ....[171]....
        /*0b94*/ 	.word	0x00009600
        /*0b98*/ 	.word	0x00000000
        /*0b9c*/ 	.word	0x00000000
        /*0ba0*/ 	.short	0x010a
        /*0ba2*/ 	.byte	0xff
	.zero		1


	//   ....[172]....
        /*0ba4*/ 	.word	0x00009660
        /*0ba8*/ 	.word	0x00000000
        /*0bac*/ 	.word	0x00000000
        /*0bb0*/ 	.short	0x010a
        /*0bb2*/ 	.byte	0xff
	.zero		1


	//   ....[173]....
        /*0bb4*/ 	.word	0x000096c0
        /*0bb8*/ 	.word	0x00000000
        /*0bbc*/ 	.word	0x00000000
        /*0bc0*/ 	.short	0x010a
        /*0bc2*/ 	.byte	0xff
	.zero		1


	//   ....[174]....
        /*0bc4*/ 	.word	0x00009720
        /*0bc8*/ 	.word	0x00000000
        /*0bcc*/ 	.word	0x00000000
        /*0bd0*/ 	.short	0x010a
        /*0bd2*/ 	.byte	0xff
	.zero		1


	//   ....[175]....
        /*0bd4*/ 	.word	0x00009780
        /*0bd8*/ 	.word	0x00000000
        /*0bdc*/ 	.word	0x00000000
        /*0be0*/ 	.short	0x010a
        /*0be2*/ 	.byte	0xff
	.zero		1


	//   ....[176]....
        /*0be4*/ 	.word	0x000097e0
        /*0be8*/ 	.word	0x00000000
        /*0bec*/ 	.word	0x00000000
        /*0bf0*/ 	.short	0x010a
        /*0bf2*/ 	.byte	0xff
	.zero		1


	//   ....[177]....
        /*0bf4*/ 	.word	0x00009840
        /*0bf8*/ 	.word	0x00000000
        /*0bfc*/ 	.word	0x00000000
        /*0c00*/ 	.short	0x010a
        /*0c02*/ 	.byte	0xff
	.zero		1


	//   ....[178]....
        /*0c04*/ 	.word	0x000098a0
        /*0c08*/ 	.word	0x00000000
        /*0c0c*/ 	.word	0x00000000
        /*0c10*/ 	.short	0x010a
        /*0c12*/ 	.byte	0xff
	.zero		1


	//   ....[179]....
        /*0c14*/ 	.word	0x00009900
        /*0c18*/ 	.word	0x00000000
        /*0c1c*/ 	.word	0x00000000
        /*0c20*/ 	.short	0x010a
        /*0c22*/ 	.byte	0xff
	.zero		1


	//   ....[180]....
        /*0c24*/ 	.word	0x00009960
        /*0c28*/ 	.word	0x00000000
        /*0c2c*/ 	.word	0x00000000
        /*0c30*/ 	.short	0x010a
        /*0c32*/ 	.byte	0xff
	.zero		1


	//   ....[181]....
        /*0c34*/ 	.word	0x000099c0
        /*0c38*/ 	.word	0x00000000
        /*0c3c*/ 	.word	0x00000000
        /*0c40*/ 	.short	0x010a
        /*0c42*/ 	.byte	0xff
	.zero		1


	//   ....[182]....
        /*0c44*/ 	.word	0x00009a20
        /*0c48*/ 	.word	0x00000000
        /*0c4c*/ 	.word	0x00000000
        /*0c50*/ 	.short	0x010a
        /*0c52*/ 	.byte	0xff
	.zero		1


	//   ....[183]....
        /*0c54*/ 	.word	0x00009a80
        /*0c58*/ 	.word	0x00000000
        /*0c5c*/ 	.word	0x00000000
        /*0c60*/ 	.short	0x010a
        /*0c62*/ 	.byte	0xff
	.zero		1


	//   ....[184]....
        /*0c64*/ 	.word	0x00009ae0
        /*0c68*/ 	.word	0x00000000
        /*0c6c*/ 	.word	0x00000000
        /*0c70*/ 	.short	0x010a
        /*0c72*/ 	.byte	0xff
	.zero		1


	//   ....[185]....
        /*0c74*/ 	.word	0x00009b40
        /*0c78*/ 	.word	0x00000000
        /*0c7c*/ 	.word	0x00000000
        /*0c80*/ 	.short	0x010a
        /*0c82*/ 	.byte	0xff
	.zero		1


	//   ....[186]....
        /*0c84*/ 	.word	0x00009ba0
        /*0c88*/ 	.word	0x00000000
        /*0c8c*/ 	.word	0x00000000
        /*0c90*/ 	.short	0x010a
        /*0c92*/ 	.byte	0xff
	.zero		1


	//   ....[187]....
        /*0c94*/ 	.word	0x00009c00
        /*0c98*/ 	.word	0x00000000
        /*0c9c*/ 	.word	0x00000000
        /*0ca0*/ 	.short	0x010a
        /*0ca2*/ 	.byte	0xff
	.zero		1


	//   ....[188]....
        /*0ca4*/ 	.word	0x00009c60
        /*0ca8*/ 	.word	0x00000000
        /*0cac*/ 	.word	0x00000000
        /*0cb0*/ 	.short	0x010a
        /*0cb2*/ 	.byte	0xff
	.zero		1


	//   ....[189]....
        /*0cb4*/ 	.word	0x00009cc0
        /*0cb8*/ 	.word	0x00000000
        /*0cbc*/ 	.word	0x00000000
        /*0cc0*/ 	.short	0x010a
        /*0cc2*/ 	.byte	0xff
	.zero		1


	//   ....[190]....
        /*0cc4*/ 	.word	0x00009d20
        /*0cc8*/ 	.word	0x00000000
        /*0ccc*/ 	.word	0x00000000
        /*0cd0*/ 	.short	0x010a
        /*0cd2*/ 	.byte	0xff
	.zero		1


	//   ....[191]....
        /*0cd4*/ 	.word	0x00009d80
        /*0cd8*/ 	.word	0x00000000
        /*0cdc*/ 	.word	0x00000000
        /*0ce0*/ 	.short	0x010a
        /*0ce2*/ 	.byte	0xff
	.zero		1


	//   ....[192]....
        /*0ce4*/ 	.word	0x00009de0
        /*0ce8*/ 	.word	0x00000000
        /*0cec*/ 	.word	0x00000000
        /*0cf0*/ 	.short	0x010a
        /*0cf2*/ 	.byte	0xff
	.zero		1


	//   ....[193]....
        /*0cf4*/ 	.word	0x00009e40
        /*0cf8*/ 	.word	0x00000000
        /*0cfc*/ 	.word	0x00000000
        /*0d00*/ 	.short	0x010a
        /*0d02*/ 	.byte	0xff
	.zero		1


	//   ....[194]....
        /*0d04*/ 	.word	0x00009ea0
        /*0d08*/ 	.word	0x00000004
        /*0d0c*/ 	.word	0x00000258
        /*0d10*/ 	.short	0x010a
        /*0d12*/ 	.byte	0xff
	.zero		1


	//   ....[195]....
        /*0d14*/ 	.word	0x00009f00
        /*0d18*/ 	.word	0x00000004
        /*0d1c*/ 	.word	0x00000250
        /*0d20*/ 	.short	0x010a
        /*0d22*/ 	.byte	0xff
	.zero		1


	//   ....[196]....
        /*0d24*/ 	.word	0x00009f60
        /*0d28*/ 	.word	0x00000000
        /*0d2c*/ 	.word	0x00000250
        /*0d30*/ 	.short	0x010a
        /*0d32*/ 	.byte	0xff
	.zero		1


	//   ....[197]....
        /*0d34*/ 	.word	0x00009fc0
        /*0d38*/ 	.word	0x00000005
        /*0d3c*/ 	.word	0x00000270
        /*0d40*/ 	.short	0x010a
        /*0d42*/ 	.byte	0xff
	.zero		1


	//   ....[198]....
        /*0d44*/ 	.word	0x0000a020
        /*0d48*/ 	.word	0x00000000
        /*0d4c*/ 	.word	0x00000000
        /*0d50*/ 	.short	0x010a
        /*0d52*/ 	.byte	0xff
	.zero		1


	//   ....[199]....
        /*0d54*/ 	.word	0x0000a080
        /*0d58*/ 	.word	0x00000000
        /*0d5c*/ 	.word	0x00000000
        /*0d60*/ 	.short	0x010a
        /*0d62*/ 	.byte	0xff
	.zero		1


	//   ....[200]....
        /*0d64*/ 	.word	0x0000a0e0
        /*0d68*/ 	.word	0x00000000
        /*0d6c*/ 	.word	0x00000000
        /*0d70*/ 	.short	0x010a
        /*0d72*/ 	.byte	0xff
	.zero		1


	//   ....[201]....
        /*0d74*/ 	.word	0x0000a140
        /*0d78*/ 	.word	0x00000000
        /*0d7c*/ 	.word	0x00000250
        /*0d80*/ 	.short	0x010a
        /*0d82*/ 	.byte	0xff
	.zero		1


	//   ....[202]....
        /*0d84*/ 	.word	0x0000a1a0
        /*0d88*/ 	.word	0x00000000
        /*0d8c*/ 	.word	0x00000248
        /*0d90*/ 	.short	0x010a
        /*0d92*/ 	.byte	0xff
	.zero		1


	//   ....[203]....
        /*0d94*/ 	.word	0x0000a200
        /*0d98*/ 	.word	0x00000002
        /*0d9c*/ 	.word	0x00000230
        /*0da0*/ 	.short	0x010a
        /*0da2*/ 	.byte	0xff
	.zero		1


	//   ....[204]....
        /*0da4*/ 	.word	0x0000a260
        /*0da8*/ 	.word	0x00000000
        /*0dac*/ 	.word	0x00000238
        /*0db0*/ 	.short	0x010a
        /*0db2*/ 	.byte	0xff
	.zero		1


	//   ....[205]....
        /*0db4*/ 	.word	0x0000a2c0
        /*0db8*/ 	.word	0x00000000
        /*0dbc*/ 	.word	0x00000230
        /*0dc0*/ 	.short	0x010a
        /*0dc2*/ 	.byte	0xff
	.zero		1


	//   ....[206]....
        /*0dc4*/ 	.word	0x0000a320
        /*0dc8*/ 	.word	0x00000000
        /*0dcc*/ 	.word	0x00000250
        /*0dd0*/ 	.short	0x010a
        /*0dd2*/ 	.byte	0xff
	.zero		1


	//   ....[207]....
        /*0dd4*/ 	.word	0x0000a370
        /*0dd8*/ 	.word	0x00000000
        /*0ddc*/ 	.word	0x00000220
        /*0de0*/ 	.short	0x010a
        /*0de2*/ 	.byte	0xff
	.zero		1


	//   ....[208]....
        /*0de4*/ 	.word	0x0000a3c0
        /*0de8*/ 	.word	0x00000075
        /*0dec*/ 	.word	0x00000260
        /*0df0*/ 	.short	0x010a
        /*0df2*/ 	.byte	0xff
	.zero		1


	//   ....[209]....
        /*0df4*/ 	.word	0x0000a410
        /*0df8*/ 	.word	0x0000007d
        /*0dfc*/ 	.word	0x00000220
        /*0e00*/ 	.short	0x010a
        /*0e02*/ 	.byte	0xff
	.zero		1


	//----- nvinfo : EIATTR_NUM_MBARRIERS
	.align		4
.L_47:
        /*0e04*/ 	.byte	0x03, 0x38
        /*0e06*/ 	.short	0x0050


	//----- nvinfo : EIATTR_EXIT_INSTR_OFFSETS
	.align		4
        /*0e08*/ 	.byte	0x04, 0x1c
        /*0e0a*/ 	.short	(.L_49 - .L_48)


	//   ....[0]....
.L_48:
        /*0e0c*/ 	.word	0x000041e0


	//   ....[1]....
        /*0e10*/ 	.word	0x00004490


	//   ....[2]....
        /*0e14*/ 	.word	0x000044f0


	//   ....[3]....
        /*0e18*/ 	.word	0x00005190


	//   ....[4]....
        /*0e1c*/ 	.word	0x000061b0


	//   ....[5]....
        /*0e20*/ 	.word	0x000061f0


	//   ....[6]....
        /*0e24*/ 	.word	0x00009100


	//----- nvinfo : EIATTR_MAX_THREADS
	.align		4
.L_49:
        /*0e28*/ 	.byte	0x04, 0x05
        /*0e2a*/ 	.short	(.L_51 - .L_50)
.L_50:
        /*0e2c*/ 	.word	0x00000100
        /*0e30*/ 	.word	0x00000001
        /*0e34*/ 	.word	0x00000001


	//----- nvinfo : EIATTR_CRS_STACK_SIZE
	.align		4
.L_51:
        /*0e38*/ 	.byte	0x04, 0x1e
        /*0e3a*/ 	.short	(.L_53 - .L_52)
.L_52:
        /*0e3c*/ 	.word	0x00000000


	//----- nvinfo : EIATTR_CBANK_PARAM_SIZE
	.align		4
.L_53:
        /*0e40*/ 	.byte	0x03, 0x19
        /*0e42*/ 	.short	0x0900


	//----- nvinfo : EIATTR_PARAM_CBANK
	.align		4
        /*0e44*/ 	.byte	0x04, 0x0a
        /*0e46*/ 	.short	(.L_55 - .L_54)
	.align		4
.L_54:
        /*0e48*/ 	.word	index@(.nv.constant0._ZN7cutlass13device_kernelINS_4conv6kernel13ConvUniversalINS1_16ConvProblemShapeILNS1_8OperatorE1ELi3EEENS1_10collective14CollectiveConvINS1_47MainloopSm100TmaUmmaWarpSpecializedImplicitGemmILS5_1ELi34ELi3ELi1ELi2EN4cute5tupleIJNSA_1CILi1EEESD_SD_EEEEENSB_IJNSC_ILi64EEENSC_ILi128EEENSB_IJNSC_ILi32EEEEEEEEENS_12float_e4m3_tESL_NSA_8TiledMMAINSA_8MMA_AtomIJNSA_10MMA_TraitsINSA_19SM100_MMA_F8F6F4_SSEJSL_SL_fSG_SH_NSA_17integral_constantINSA_4UMMA5MajorELSS_0EEENSQ_ISS_LSS_1EEENSQ_INSR_7ScaleInELSV_0EEESW_EEEEEENSA_6LayoutISE_NSB_IJNSC_ILi0EEES10_S10_EEEEENSB_IJNSA_10UnderscoreES13_S13_EEEEENS7_6detail27Sm100ImplicitGemmTileTraitsINSA_20SM90_TMA_LOAD_IM2COLENSA_14ComposedLayoutINSA_7SwizzleILi1ELi4ELi3EEENSA_18smem_ptr_flag_bitsILi8EEENSZ_INSB_IJNSC_ILi8EEESI_EEENSB_IJSI_SD_EEEEEEEvEENS17_INSA_13SM90_TMA_LOADENS19_INS1A_ILi3ELi4ELi3EEES1D_NSZ_INSB_IJSH_S1E_EEENSB_IJSD_SH_EEEEEEEvEEEENS_8epilogue10collective18CollectiveEpilogueINS1S_23Sm100TmaWarpSpecializedILi2ELi2ELi32ELb0ELb0EEEJSK_NSB_IJNSZ_ISG_SD_EES1X_EEESL_NSB_IJNSB_IJllllEEESD_S10_EEESL_S20_NS1S_6fusion15FusionCallbacksIS1W_NS21_17LinearCombinationISL_fSL_fLNS_15FloatRoundStyleE2EEESK_S1Y_JEEENSA_5SM1004TMEM4LOAD26SM100_TMEM_LOAD_16dp32b32xES18_NS19_INS1A_ILi2ELi4ELi3EEES1D_NSZ_INSB_IJS1E_SG_EEENSB_IJSG_SD_EEEEEEENSA_39AutoVectorizingCopyWithAssumedAlignmentILi128EEENSA_21SM90_TMA_STORE_IM2COLES2F_S2H_S2H_EEEvvEEEEvNT_6ParamsE)
        /*0e4c*/ 	.short	0x0380
        /*0e4e*/ 	.short	0x0900


	//----- nvinfo : EIATTR_SW_WAR
	.align		4
.L_55:
        /*0e50*/ 	.byte	0x04, 0x36
        /*0e52*/ 	.short	(.L_57 - .L_56)
.L_56:
        /*0e54*/ 	.word	0x00000008
.L_57:


//--------------------- .nv.callgraph             --------------------------
	.section	.nv.callgraph,"",@"SHT_CUDA_CALLGRAPH"
	.align	4
	.sectionentsize	8
	.align		4
        /*0000*/ 	.word	0x00000000
	.align		4
        /*0004*/ 	.word	0xffffffff
	.align		4
        /*0008*/ 	.word	index@(_ZN7cutlass13device_kernelINS_4conv6kernel13ConvUniversalINS1_16ConvProblemShapeILNS1_8OperatorE1ELi3EEENS1_10collective14CollectiveConvINS1_47MainloopSm100TmaUmmaWarpSpecializedImplicitGemmILS5_1ELi34ELi3ELi1ELi2EN4cute5tupleIJNSA_1CILi1EEESD_SD_EEEEENSB_IJNSC_ILi64EEENSC_ILi128EEENSB_IJNSC_ILi32EEEEEEEEENS_12float_e4m3_tESL_NSA_8TiledMMAINSA_8MMA_AtomIJNSA_10MMA_TraitsINSA_19SM100_MMA_F8F6F4_SSEJSL_SL_fSG_SH_NSA_17integral_constantINSA_4UMMA5MajorELSS_0EEENSQ_ISS_LSS_1EEENSQ_INSR_7ScaleInELSV_0EEESW_EEEEEENSA_6LayoutISE_NSB_IJNSC_ILi0EEES10_S10_EEEEENSB_IJNSA_10UnderscoreES13_S13_EEEEENS7_6detail27Sm100ImplicitGemmTileTraitsINSA_20SM90_TMA_LOAD_IM2COLENSA_14ComposedLayoutINSA_7SwizzleILi1ELi4ELi3EEENSA_18smem_ptr_flag_bitsILi8EEENSZ_INSB_IJNSC_ILi8EEESI_EEENSB_IJSI_SD_EEEEEEEvEENS17_INSA_13SM90_TMA_LOADENS19_INS1A_ILi3ELi4ELi3EEES1D_NSZ_INSB_IJSH_S1E_EEENSB_IJSD_SH_EEEEEEEvEEEENS_8epilogue10collective18CollectiveEpilogueINS1S_23Sm100TmaWarpSpecializedILi2ELi2ELi32ELb0ELb0EEEJSK_NSB_IJNSZ_ISG_SD_EES1X_EEESL_NSB_IJNSB_IJllllEEESD_S10_EEESL_S20_NS1S_6fusion15FusionCallbacksIS1W_NS21_17LinearCombinationISL_fSL_fLNS_15FloatRoundStyleE2EEESK_S1Y_JEEENSA_5SM1004TMEM4LOAD26SM100_TMEM_LOAD_16dp32b32xES18_NS19_INS1A_ILi2ELi4ELi3EEES1D_NSZ_INSB_IJS1E_SG_EEENSB_IJSG_SD_EEEEEEENSA_39AutoVectorizingCopyWithAssumedAlignmentILi128EEENSA_21SM90_TMA_STORE_IM2COLES2F_S2H_S2H_EEEvvEEEEvNT_6ParamsE)
	.align		4
        /*000c*/ 	.word	index@(__assertfail)
	.align		4
        /*0010*/ 	.word	0x00000000
	.align		4
        /*0014*/ 	.word	0xfffffffe
	.align		4
        /*0018*/ 	.word	0x00000000
	.align		4
        /*001c*/ 	.word	0xfffffffd
	.align		4
        /*0020*/ 	.word	0x00000000
	.align		4
        /*0024*/ 	.word	0xfffffffc


//--------------------- .nv.constant4             --------------------------
	.section	.nv.constant4,"a",@progbits
	.align	8
	.align		8
.nv.constant4:
        /*0000*/ 	.dword	__assertfail
	.align		8
        /*0008*/ 	.dword	__unnamed_1
	.align		8
        /*0010*/ 	.dword	__unnamed_2
	.align		8
        /*0018*/ 	.dword	_ZN39_INTERNAL_937e60c5_4_k_cu_022607ed_35584cuda3std3__45__cpo5beginE
	.align		8
        /*0020*/ 	.dword	_ZN39_INTERNAL_937e60c5_4_k_cu_022607ed_35584cuda3std3__45__cpo3endE
	.align		8
        /*0028*/ 	.dword	_ZN39_INTERNAL_937e60c5_4_k_cu_022607ed_35584cuda3std3__45__cpo6cbeginE
	.align		8
        /*0030*/ 	.dword	_ZN39_INTERNAL_937e60c5_4_k_cu_022607ed_35584cuda3std3__45__cpo4cendE
	.align		8
        /*0038*/ 	.dword	_ZN39_INTERNAL_937e60c5_4_k_cu_022607ed_35584cuda3std3__441_GLOBAL__N__937e60c5_4_k_cu_022607ed_35586ignoreE
	.align		8
        /*0040*/ 	.dword	_ZN39_INTERNAL_937e60c5_4_k_cu_022607ed_35584cuda3std3__419piecewise_constructE
	.align		8
        /*0048*/ 	.dword	_ZN39_INTERNAL_937e60c5_4_k_cu_022607ed_35584cuda3std3__48in_placeE
	.align		8
        /*0050*/ 	.dword	_ZN39_INTERNAL_937e60c5_4_k_cu_022607ed_35584cuda3std6ranges3__45__cpo4swapE
	.align		8
        /*0058*/ 	.dword	_ZN39_INTERNAL_937e60c5_4_k_cu_022607ed_35584cuda3std6ranges3__45__cpo9iter_moveE
	.align		8
        /*0060*/ 	.dword	_ZN39_INTERNAL_937e60c5_4_k_cu_022607ed_35584cute7productE
	.align		8
        /*0068*/ 	.dword	_ZN39_INTERNAL_937e60c5_4_k_cu_022607ed_35584cute1_E
	.align		8
        /*0070*/ 	.dword	$str$27
	.align		8
        /*0078*/ 	.dword	$str$28
	.align		8
        /*0080*/ 	.dword	$str$29
	.align		8
        /*0088*/ 	.dword	$str$30


//--------------------- .text._ZN7cutlass13device_kernelINS_4conv6kernel13ConvUniversalINS1_16ConvProblemShapeILNS1_8OperatorE1ELi3EEENS1_10collective14CollectiveConvINS1_47MainloopSm100TmaUmmaWarpSpecializedImplicitGemmILS5_1ELi34ELi3ELi1ELi2EN4cute5tupleIJNSA_1CILi1EEESD_SD_EEEEENSB_IJNSC_ILi64EEENSC_ILi128EEENSB_IJNSC_ILi32EEEEEEEEENS_12float_e4m3_tESL_NSA_8TiledMMAINSA_8MMA_AtomIJNSA_10MMA_TraitsINSA_19SM100_MMA_F8F6F4_SSEJSL_SL_fSG_SH_NSA_17integral_constantINSA_4UMMA5MajorELSS_0EEENSQ_ISS_LSS_1EEENSQ_INSR_7ScaleInELSV_0EEESW_EEEEEENSA_6LayoutISE_NSB_IJNSC_ILi0EEES10_S10_EEEEENSB_IJNSA_10UnderscoreES13_S13_EEEEENS7_6detail27Sm100ImplicitGemmTileTraitsINSA_20SM90_TMA_LOAD_IM2COLENSA_14ComposedLayoutINSA_7SwizzleILi1ELi4ELi3EEENSA_18smem_ptr_flag_bitsILi8EEENSZ_INSB_IJNSC_ILi8EEESI_EEENSB_IJSI_SD_EEEEEEEvEENS17_INSA_13SM90_TMA_LOADENS19_INS1A_ILi3ELi4ELi3EEES1D_NSZ_INSB_IJSH_S1E_EEENSB_IJSD_SH_EEEEEEEvEEEENS_8epilogue10collective18CollectiveEpilogueINS1S_23Sm100TmaWarpSpecializedILi2ELi2ELi32ELb0ELb0EEEJSK_NSB_IJNSZ_ISG_SD_EES1X_EEESL_NSB_IJNSB_IJllllEEESD_S10_EEESL_S20_NS1S_6fusion15FusionCallbacksIS1W_NS21_17LinearCombinationISL_fSL_fLNS_15FloatRoundStyleE2EEESK_S1Y_JEEENSA_5SM1004TMEM4LOAD26SM100_TMEM_LOAD_16dp32b32xES18_NS19_INS1A_ILi2ELi4ELi3EEES1D_NSZ_INSB_IJS1E_SG_EEENSB_IJSG_SD_EEEEEEENSA_39AutoVectorizingCopyWithAssumedAlignmentILi128EEENSA_21SM90_TMA_STORE_IM2COLES2F_S2H_S2H_EEEvvEEEEvNT_6ParamsE --------------------------
	.section	.text._ZN7cutlass13device_kernelINS_4conv6kernel13ConvUniversalINS1_16ConvProblemShapeILNS1_8OperatorE1ELi3EEENS1_10collective14CollectiveConvINS1_47MainloopSm100TmaUmmaWarpSpecializedImplicitGemmILS5_1ELi34ELi3ELi1ELi2EN4cute5tupleIJNSA_1CILi1EEESD_SD_EEEEENSB_IJNSC_ILi64EEENSC_ILi128EEENSB_IJNSC_ILi32EEEEEEEEENS_12float_e4m3_tESL_NSA_8TiledMMAINSA_8MMA_AtomIJNSA_10MMA_TraitsINSA_19SM100_MMA_F8F6F4_SSEJSL_SL_fSG_SH_NSA_17integral_constantINSA_4UMMA5MajorELSS_0EEENSQ_ISS_LSS_1EEENSQ_INSR_7ScaleInELSV_0EEESW_EEEEEENSA_6LayoutISE_NSB_IJNSC_ILi0EEES10_S10_EEEEENSB_IJNSA_10UnderscoreES13_S13_EEEEENS7_6detail27Sm100ImplicitGemmTileTraitsINSA_20SM90_TMA_LOAD_IM2COLENSA_14ComposedLayoutINSA_7SwizzleILi1ELi4ELi3EEENSA_18smem_ptr_flag_bitsILi8EEENSZ_INSB_IJNSC_ILi8EEESI_EEENSB_IJSI_SD_EEEEEEEvEENS17_INSA_13SM90_TMA_LOADENS19_INS1A_ILi3ELi4ELi3EEES1D_NSZ_INSB_IJSH_S1E_EEENSB_IJSD_SH_EEEEEEEvEEEENS_8epilogue10collective18CollectiveEpilogueINS1S_23Sm100TmaWarpSpecializedILi2ELi2ELi32ELb0ELb0EEEJSK_NSB_IJNSZ_ISG_SD_EES1X_EEESL_NSB_IJNSB_IJllllEEESD_S10_EEESL_S20_NS1S_6fusion15FusionCallbacksIS1W_NS21_17LinearCombinationISL_fSL_fLNS_15FloatRoundStyleE2EEESK_S1Y_JEEENSA_5SM1004TMEM4LOAD26SM100_TMEM_LOAD_16dp32b32xES18_NS19_INS1A_ILi2ELi4ELi3EEES1D_NSZ_INSB_IJS1E_SG_EEENSB_IJSG_SD_EEEEEEENSA_39AutoVectorizingCopyWithAssumedAlignmentILi128EEENSA_21SM90_TMA_STORE_IM2COLES2F_S2H_S2H_EEEvvEEEEvNT_6ParamsE,"ax",@progbits
	.align	128
.text._ZN7cutlass13device_kernelINS_4conv6kernel13ConvUniversalINS1_16ConvProblemShapeILNS1_8OperatorE1ELi3EEENS1_10collective14CollectiveConvINS1_47MainloopSm100TmaUmmaWarpSpecializedImplicitGemmILS5_1ELi34ELi3ELi1ELi2EN4cute5tupleIJNSA_1CILi1EEESD_SD_EEEEENSB_IJNSC_ILi64EEENSC_ILi128EEENSB_IJNSC_ILi32EEEEEEEEENS_12float_e4m3_tESL_NSA_8TiledMMAINSA_8MMA_AtomIJNSA_10MMA_TraitsINSA_19SM100_MMA_F8F6F4_SSEJSL_SL_fSG_SH_NSA_17integral_constantINSA_4UMMA5MajorELSS_0EEENSQ_ISS_LSS_1EEENSQ_INSR_7ScaleInELSV_0EEESW_EEEEEENSA_6LayoutISE_NSB_IJNSC_ILi0EEES10_S10_EEEEENSB_IJNSA_10UnderscoreES13_S13_EEEEENS7_6detail27Sm100ImplicitGemmTileTraitsINSA_20SM90_TMA_LOAD_IM2COLENSA_14ComposedLayoutINSA_7SwizzleILi1ELi4ELi3EEENSA_18smem_ptr_flag_bitsILi8EEENSZ_INSB_IJNSC_ILi8EEESI_EEENSB_IJSI_SD_EEEEEEEvEENS17_INSA_13SM90_TMA_LOADENS19_INS1A_ILi3ELi4ELi3EEES1D_NSZ_INSB_IJSH_S1E_EEENSB_IJSD_SH_EEEEEEEvEEEENS_8epilogue10collective18CollectiveEpilogueINS1S_23Sm100TmaWarpSpecializedILi2ELi2ELi32ELb0ELb0EEEJSK_NSB_IJNSZ_ISG_SD_EES1X_EEESL_NSB_IJNSB_IJllllEEESD_S10_EEESL_S20_NS1S_6fusion15FusionCallbacksIS1W_NS21_17LinearCombinationISL_fSL_fLNS_15FloatRoundStyleE2EEESK_S1Y_JEEENSA_5SM1004TMEM4LOAD26SM100_TMEM_LOAD_16dp32b32xES18_NS19_INS1A_ILi2ELi4ELi3EEES1D_NSZ_INSB_IJS1E_SG_EEENSB_IJSG_SD_EEEEEEENSA_39AutoVectorizingCopyWithAssumedAlignmentILi128EEENSA_21SM90_TMA_STORE_IM2COLES2F_S2H_S2H_EEEvvEEEEvNT_6ParamsE:
        .type           _ZN7cutlass13device_kernelINS_4conv6kernel13ConvUniversalINS1_16ConvProblemShapeILNS1_8OperatorE1ELi3EEENS1_10collective14CollectiveConvINS1_47MainloopSm100TmaUmmaWarpSpecializedImplicitGemmILS5_1ELi34ELi3ELi1ELi2EN4cute5tupleIJNSA_1CILi1EEESD_SD_EEEEENSB_IJNSC_ILi64EEENSC_ILi128EEENSB_IJNSC_ILi32EEEEEEEEENS_12float_e4m3_tESL_NSA_8TiledMMAINSA_8MMA_AtomIJNSA_10MMA_TraitsINSA_19SM100_MMA_F8F6F4_SSEJSL_SL_fSG_SH_NSA_17integral_constantINSA_4UMMA5MajorELSS_0EEENSQ_ISS_LSS_1EEENSQ_INSR_7ScaleInELSV_0EEESW_EEEEEENSA_6LayoutISE_NSB_IJNSC_ILi0EEES10_S10_EEEEENSB_IJNSA_10UnderscoreES13_S13_EEEEENS7_6detail27Sm100ImplicitGemmTileTraitsINSA_20SM90_TMA_LOAD_IM2COLENSA_14ComposedLayoutINSA_7SwizzleILi1ELi4ELi3EEENSA_18smem_ptr_flag_bitsILi8EEENSZ_INSB_IJNSC_ILi8EEESI_EEENSB_IJSI_SD_EEEEEEEvEENS17_INSA_13SM90_TMA_LOADENS19_INS1A_ILi3ELi4ELi3EEES1D_NSZ_INSB_IJSH_S1E_EEENSB_IJSD_SH_EEEEEEEvEEEENS_8epilogue10collective18CollectiveEpilogueINS1S_23Sm100TmaWarpSpecializedILi2ELi2ELi32ELb0ELb0EEEJSK_NSB_IJNSZ_ISG_SD_EES1X_EEESL_NSB_IJNSB_IJllllEEESD_S10_EEESL_S20_NS1S_6fusion15FusionCallbacksIS1W_NS21_17LinearCombinationISL_fSL_fLNS_15FloatRoundStyleE2EEESK_S1Y_JEEENSA_5SM1004TMEM4LOAD26SM100_TMEM_LOAD_16dp32b32xES18_NS19_INS1A_ILi2ELi4ELi3EEES1D_NSZ_INSB_IJS1E_SG_EEENSB_IJSG_SD_EEEEEEENSA_39AutoVectorizingCopyWithAssumedAlignmentILi128EEENSA_21SM90_TMA_STORE_IM2COLES2F_S2H_S2H_EEEvvEEEEvNT_6ParamsE,@function
        .size           _ZN7cutlass13device_kernelINS_4conv6kernel13ConvUniversalINS1_16ConvProblemShapeILNS1_8OperatorE1ELi3EEENS1_10collective14CollectiveConvINS1_47MainloopSm100TmaUmmaWarpSpecializedImplicitGemmILS5_1ELi34ELi3ELi1ELi2EN4cute5tupleIJNSA_1CILi1EEESD_SD_EEEEENSB_IJNSC_ILi64EEENSC_ILi128EEENSB_IJNSC_ILi32EEEEEEEEENS_12float_e4m3_tESL_NSA_8TiledMMAINSA_8MMA_AtomIJNSA_10MMA_TraitsINSA_19SM100_MMA_F8F6F4_SSEJSL_SL_fSG_SH_NSA_17integral_constantINSA_4UMMA5MajorELSS_0EEENSQ_ISS_LSS_1EEENSQ_INSR_7ScaleInELSV_0EEESW_EEEEEENSA_6LayoutISE_NSB_IJNSC_ILi0EEES10_S10_EEEEENSB_IJNSA_10UnderscoreES13_S13_EEEEENS7_6detail27Sm100ImplicitGemmTileTraitsINSA_20SM90_TMA_LOAD_IM2COLENSA_14ComposedLayoutINSA_7SwizzleILi1ELi4ELi3EEENSA_18smem_ptr_flag_bitsILi8EEENSZ_INSB_IJNSC_ILi8EEESI_EEENSB_IJSI_SD_EEEEEEEvEENS17_INSA_13SM90_TMA_LOADENS19_INS1A_ILi3ELi4ELi3EEES1D_NSZ_INSB_IJSH_S1E_EEENSB_IJSD_SH_EEEEEEEvEEEENS_8epilogue10collective18CollectiveEpilogueINS1S_23Sm100TmaWarpSpecializedILi2ELi2ELi32ELb0ELb0EEEJSK_NSB_IJNSZ_ISG_SD_EES1X_EEESL_NSB_IJNSB_IJllllEEESD_S10_EEESL_S20_NS1S_6fusion15FusionCallbacksIS1W_NS21_17LinearCombinationISL_fSL_fLNS_15FloatRoundStyleE2EEESK_S1Y_JEEENSA_5SM1004TMEM4LOAD26SM100_TMEM_LOAD_16dp32b32xES18_NS19_INS1A_ILi2ELi4ELi3EEES1D_NSZ_INSB_IJS1E_SG_EEENSB_IJSG_SD_EEEEEEENSA_39AutoVectorizingCopyWithAssumedAlignmentILi128EEENSA_21SM90_TMA_STORE_IM2COLES2F_S2H_S2H_EEEvvEEEEvNT_6ParamsE,(.L_x_224 - _ZN7cutlass13device_kernelINS_4conv6kernel13ConvUniversalINS1_16ConvProblemShapeILNS1_8OperatorE1ELi3EEENS1_10collective14CollectiveConvINS1_47MainloopSm100TmaUmmaWarpSpecializedImplicitGemmILS5_1ELi34ELi3ELi1ELi2EN4cute5tupleIJNSA_1CILi1EEESD_SD_EEEEENSB_IJNSC_ILi64EEENSC_ILi128EEENSB_IJNSC_ILi32EEEEEEEEENS_12float_e4m3_tESL_NSA_8TiledMMAINSA_8MMA_AtomIJNSA_10MMA_TraitsINSA_19SM100_MMA_F8F6F4_SSEJSL_SL_fSG_SH_NSA_17integral_constantINSA_4UMMA5MajorELSS_0EEENSQ_ISS_LSS_1EEENSQ_INSR_7ScaleInELSV_0EEESW_EEEEEENSA_6LayoutISE_NSB_IJNSC_ILi0EEES10_S10_EEEEENSB_IJNSA_10UnderscoreES13_S13_EEEEENS7_6detail27Sm100ImplicitGemmTileTraitsINSA_20SM90_TMA_LOAD_IM2COLENSA_14ComposedLayoutINSA_7SwizzleILi1ELi4ELi3EEENSA_18smem_ptr_flag_bitsILi8EEENSZ_INSB_IJNSC_ILi8EEESI_EEENSB_IJSI_SD_EEEEEEEvEENS17_INSA_13SM90_TMA_LOADENS19_INS1A_ILi3ELi4ELi3EEES1D_NSZ_INSB_IJSH_S1E_EEENSB_IJSD_SH_EEEEEEEvEEEENS_8epilogue10collective18CollectiveEpilogueINS1S_23Sm100TmaWarpSpecializedILi2ELi2ELi32ELb0ELb0EEEJSK_NSB_IJNSZ_ISG_SD_EES1X_EEESL_NSB_IJNSB_IJllllEEESD_S10_EEESL_S20_NS1S_6fusion15FusionCallbacksIS1W_NS21_17LinearCombinationISL_fSL_fLNS_15FloatRoundStyleE2EEESK_S1Y_JEEENSA_5SM1004TMEM4LOAD26SM100_TMEM_LOAD_16dp32b32xES18_NS19_INS1A_ILi2ELi4ELi3EEES1D_NSZ_INSB_IJS1E_SG_EEENSB_IJSG_SD_EEEEEEENSA_39AutoVectorizingCopyWithAssumedAlignmentILi128EEENSA_21SM90_TMA_STORE_IM2COLES2F_S2H_S2H_EEEvvEEEEvNT_6ParamsE)
        .other          _ZN7cutlass13device_kernelINS_4conv6kernel13ConvUniversalINS1_16ConvProblemShapeILNS1_8OperatorE1ELi3EEENS1_10collective14CollectiveConvINS1_47MainloopSm100TmaUmmaWarpSpecializedImplicitGemmILS5_1ELi34ELi3ELi1ELi2EN4cute5tupleIJNSA_1CILi1EEESD_SD_EEEEENSB_IJNSC_ILi64EEENSC_ILi128EEENSB_IJNSC_ILi32EEEEEEEEENS_12float_e4m3_tESL_NSA_8TiledMMAINSA_8MMA_AtomIJNSA_10MMA_TraitsINSA_19SM100_MMA_F8F6F4_SSEJSL_SL_fSG_SH_NSA_17integral_constantINSA_4UMMA5MajorELSS_0EEENSQ_ISS_LSS_1EEENSQ_INSR_7ScaleInELSV_0EEESW_EEEEEENSA_6LayoutISE_NSB_IJNSC_ILi0EEES10_S10_EEEEENSB_IJNSA_10UnderscoreES13_S13_EEEEENS7_6detail27Sm100ImplicitGemmTileTraitsINSA_20SM90_TMA_LOAD_IM2COLENSA_14ComposedLayoutINSA_7SwizzleILi1ELi4ELi3EEENSA_18smem_ptr_flag_bitsILi8EEENSZ_INSB_IJNSC_ILi8EEESI_EEENSB_IJSI_SD_EEEEEEEvEENS17_INSA_13SM90_TMA_LOADENS19_INS1A_ILi3ELi4ELi3EEES1D_NSZ_INSB_IJSH_S1E_EEENSB_IJSD_SH_EEEEEEEvEEEENS_8epilogue10collective18CollectiveEpilogueINS1S_23Sm100TmaWarpSpecializedILi2ELi2ELi32ELb0ELb0EEEJSK_NSB_IJNSZ_ISG_SD_EES1X_EEESL_NSB_IJNSB_IJllllEEESD_S10_EEESL_S20_NS1S_6fusion15FusionCallbacksIS1W_NS21_17LinearCombinationISL_fSL_fLNS_15FloatRoundStyleE2EEESK_S1Y_JEEENSA_5SM1004TMEM4LOAD26SM100_TMEM_LOAD_16dp32b32xES18_NS19_INS1A_ILi2ELi4ELi3EEES1D_NSZ_INSB_IJS1E_SG_EEENSB_IJSG_SD_EEEEEEENSA_39AutoVectorizingCopyWithAssumedAlignmentILi128EEENSA_21SM90_TMA_STORE_IM2COLES2F_S2H_S2H_EEEvvEEEEvNT_6ParamsE,@"STO_CUDA_ENTRY STV_DEFAULT"
_ZN7cutlass13device_kernelINS_4conv6kernel13ConvUniversalINS1_16ConvProblemShapeILNS1_8OperatorE1ELi3EEENS1_10collective14CollectiveConvINS1_47MainloopSm100TmaUmmaWarpSpecializedImplicitGemmILS5_1ELi34ELi3ELi1ELi2EN4cute5tupleIJNSA_1CILi1EEESD_SD_EEEEENSB_IJNSC_ILi64EEENSC_ILi128EEENSB_IJNSC_ILi32EEEEEEEEENS_12float_e4m3_tESL_NSA_8TiledMMAINSA_8MMA_AtomIJNSA_10MMA_TraitsINSA_19SM100_MMA_F8F6F4_SSEJSL_SL_fSG_SH_NSA_17integral_constantINSA_4UMMA5MajorELSS_0EEENSQ_ISS_LSS_1EEENSQ_INSR_7ScaleInELSV_0EEESW_EEEEEENSA_6LayoutISE_NSB_IJNSC_ILi0EEES10_S10_EEEEENSB_IJNSA_10UnderscoreES13_S13_EEEEENS7_6detail27Sm100ImplicitGemmTileTraitsINSA_20SM90_TMA_LOAD_IM2COLENSA_14ComposedLayoutINSA_7SwizzleILi1ELi4ELi3EEENSA_18smem_ptr_flag_bitsILi8EEENSZ_INSB_IJNSC_ILi8EEESI_EEENSB_IJSI_SD_EEEEEEEvEENS17_INSA_13SM90_TMA_LOADENS19_INS1A_ILi3ELi4ELi3EEES1D_NSZ_INSB_IJSH_S1E_EEENSB_IJSD_SH_EEEEEEEvEEEENS_8epilogue10collective18CollectiveEpilogueINS1S_23Sm100TmaWarpSpecializedILi2ELi2ELi32ELb0ELb0EEEJSK_NSB_IJNSZ_ISG_SD_EES1X_EEESL_NSB_IJNSB_IJllllEEESD_S10_EEESL_S20_NS1S_6fusion15FusionCallbacksIS1W_NS21_17LinearCombinationISL_fSL_fLNS_15FloatRoundStyleE2EEESK_S1Y_JEEENSA_5SM1004TMEM4LOAD26SM100_TMEM_LOAD_16dp32b32xES18_NS19_INS1A_ILi2ELi4ELi3EEES1D_NSZ_INSB_IJS1E_SG_EEENSB_IJSG_SD_EEEEEEENSA_39AutoVectorizingCopyWithAssumedAlignmentILi128EEENSA_21SM90_TMA_STORE_IM2COLES2F_S2H_S2H_EEEvvEEEEvNT_6ParamsE:
[----:B------:R-:W1:Y:S01]  /*0000*/  LDC R1, c[0x0][0x37c] ;  /* 0x0000df00ff017b82 */ /* 0x000e620000000800 */
[----:B------:R-:W2:Y:S01]  /*0010*/  S2R R92, SR_TID.X ;  /* 0x00000000005c7919 */ /* 0x000ea20000002100 */
[----:B------:R-:W3:Y:S01]  /*0020*/  LDCU.64 UR8, c[0x0][0x990] ;  /* 0x00013200ff0877ac */ /* 0x000ee20008000a00 */
[----:B-1----:R-:W-:Y:S01]  /*0030*/  VIADD R1, R1, 0xfffffff8 ;  /* 0xfffffff801017836 */ /* 0x002fe20000000000 */
[----:B------:R-:W-:Y:S02]  /*0040*/  PRMT R94, RZ, 0x7610, R94 ;  /* 0x00007610ff5e7816 */ /* 0x000fe4000000005e */
[----:B------:R-:W-:Y:S01]  /*0050*/  ELECT P3, URZ, PT ;  /* 0x0000000000ff782f */ /* 0x000fe20003860000 */
[----:B---3--:R-:W-:-:S04]  /*0060*/  UISETP.NE.U32.AND UP0, UPT, UR8, URZ, UPT ;  /* 0x000000ff0800728c */ /* 0x008fc8000bf05070 */
[----:B------:R-:W-:Y:S01]  /*0070*/  UISETP.NE.AND.EX UP0, UPT, UR9, URZ, UPT, UP0 ;  /* 0x000000ff0900728c */ /* 0x000fe2000bf05300 */
[----:B--2---:R-:W-:-:S05]  /*0080*/  SHF.R.U32.HI R95, RZ, 0x5, R92 ;  /* 0x00000005ff5f7819 */ /* 0x004fca000001165c */
[----:B------:R-:W1:Y:S02]  /*0090*/  SHFL.IDX PT, R0, R95, RZ, 0x1f ;  /* 0x00001fff5f007589 */ /* 0x000e6400000e0000 */
[----:B-1----:R-:W-:Y:S01]  /*00a0*/  R2UR UR18, R0 ;  /* 0x00000000001272ca */ /* 0x002fe200000e0000 */
[----:B------:R-:W-:-:S14]  /*00b0*/  BRA.U UP0, `(.L_x_0) ;  /* 0x0000000100307547 */ /* 0x000fdc000b800000 */
[----:B------:R-:W1:Y:S02]  /*00c0*/  LDCU.64 UR4, c[0x0][0x988] ;  /* 0x00013100ff0477ac */ /* 0x000e640008000a00 */
[----:B-1----:R-:W-:-:S04]  /*00d0*/  UISETP.NE.U32.AND UP0, UPT, UR4, URZ, UPT ;  /* 0x000000ff0400728c */ /* 0x002fc8000bf05070 */
[----:B------:R-:W-:-:S09]  /*00e0*/  UISETP.NE.AND.EX UP0, UPT, UR5, URZ, UPT, UP0 ;  /* 0x000000ff0500728c */ /* 0x000fd2000bf05300 */
[----:B------:R-:W-:Y:S05]  /*00f0*/  BRA.U !UP0, `(.L_x_1) ;  /* 0x0000000108147547 */ /* 0x000fea000b800000 */
[----:B------:R-:W1:Y:S01]  /*0100*/  LDC.64 R2, c[0x0][0x988] ;  /* 0x00026200ff027b82 */ /* 0x000e620000000a00 */
[----:B------:R-:W1:Y:S02]  /*0110*/  LDCU.64 UR4, c[0x0][0x358] ;  /* 0x00006b00ff0477ac */ /* 0x000e640008000a00 */
[----:B-1----:R1:W5:Y:S01]  /*0120*/  LDG.E R41, desc[UR4][R2.64] ;  /* 0x0000000402297981 */ /* 0x002362000c1e1900 */
[----:B------:R-:W-:Y:S01]  /*0130*/  HFMA2 R94, -RZ, RZ, 0, 5.9604644775390625e-08 ;  /* 0x00000001ff5e7431 */ /* 0x000fe200000001ff */
[----:B------:R-:W-:Y:S05]  /*0140*/  BRA `(.L_x_0) ;  /* 0x00000000000c7947 */ /* 0x000fea0003800000 */
.L_x_1:
[----:B------:R-:W1:Y:S01]  /*0150*/  LDCU UR4, c[0x0][0x980] ;  /* 0x00013000ff0477ac */ /* 0x000e620008000800 */
[----:B------:R-:W-:Y:S01]  /*0160*/  HFMA2 R94, -RZ, RZ, 0, 5.9604644775390625e-08 ;  /* 0x00000001ff5e7431 */ /* 0x000fe200000001ff */
[----:B-1----:R-:W-:-:S07]  /*0170*/  MOV R41, UR4 ;  /* 0x0000000400297c02 */ /* 0x002fce0008000f00 */
.L_x_0:
[----:B------:R-:W2:Y:S02]  /*0180*/  LDCU.64 UR4, c[0x0][0x9b0] ;  /* 0x00013600ff0477ac */ /* 0x000ea40008000a00 */
[----:B--2---:R-:W-:-:S04]  /*0190*/  UISETP.NE.U32.AND UP0, UPT, UR4, URZ, UPT ;  /* 0x000000ff0400728c */ /* 0x004fc8000bf05070 */
[----:B------:R-:W-:-:S09]  /*01a0*/  UISETP.NE.AND.EX UP0, UPT, UR5, URZ, UPT, UP0 ;  /* 0x000000ff0500728c */ /* 0x000fd2000bf05300 */
[----:B------:R-:W-:Y:S05]  /*01b0*/  BRA.U UP0, `(.L_x_2) ;  /* 0x0000000100287547 */ /* 0x000fea000b800000 */
[----:B------:R-:W2:Y:S02]  /*01c0*/  LDCU.64 UR4, c[0x0][0x9a8] ;  /* 0x00013500ff0477ac */ /* 0x000ea40008000a00 */
[----:B--2---:R-:W-:-:S04]  /*01d0*/  UISETP.NE.U32.AND UP0, UPT, UR4, URZ, UPT ;  /* 0x000000ff0400728c */ /* 0x004fc8000bf05070 */
[----:B------:R-:W-:-:S09]  /*01e0*/  UISETP.NE.AND.EX UP0, UPT, UR5, URZ, UPT, UP0 ;  /* 0x000000ff0500728c */ /* 0x000fd2000bf05300 */
[----:B------:R-:W-:Y:S05]  /*01f0*/  BRA.U !UP0, `(.L_x_3) ;  /* 0x0000000108107547 */ /* 0x000fea000b800000 */
[----:B------:R-:W2:Y:S01]  /*0200*/  LDC.64 R38, c[0x0][0x9a8] ;  /* 0x00026a00ff267b82 */ /* 0x000ea20000000a00 */
[----:B------:R-:W2:Y:S02]  /*0210*/  LDCU.64 UR4, c[0x0][0x358] ;  /* 0x00006b00ff0477ac */ /* 0x000ea40008000a00 */
[----:B--2---:R2:W5:Y:S01]  /*0220*/  LDG.E R38, desc[UR4][R38.64] ;  /* 0x0000000426267981 */ /* 0x004562000c1e1900 */
[----:B------:R-:W-:Y:S05]  /*0230*/  BRA `(.L_x_2) ;  /* 0x0000000000087947 */ /* 0x000fea0003800000 */
.L_x_3:
[----:B------:R-:W2:Y:S02]  /*0240*/  LDCU UR4, c[0x0][0x9a0] ;  /* 0x00013400ff0477ac */ /* 0x000ea40008000800 */
[----:B--2---:R-:W-:Y:S02]  /*0250*/  MOV R38, UR4 ;  /* 0x0000000400267c02 */ /* 0x004fe40008000f00 */
.L_x_2:
[----:B------:R-:W-:Y:S01]  /*0260*/  IMAD.U32 R0, RZ, RZ, UR18 ;  /* 0x00000012ff007e24 */ /* 0x000fe2000f8e00ff */
[----:B------:R-:W-:Y:S04]  /*0270*/  BSSY.RECONVERGENT B0, `(.L_x_4) ;  /* 0x000000c000007945 */ /* 0x000fe80003800200 */
[C---:B------:R-:W-:Y:S02]  /*0280*/  ISETP.NE.OR P1, PT, R0.reuse, 0x1, !P3 ;  /* 0x000000010000780c */ /* 0x040fe40005f25670 */
[----:B------:R-:W-:-:S11]  /*0290*/  ISETP.NE.OR P0, PT, R0, 0x3, !P3 ;  /* 0x000000030000780c */ /* 0x000fd60005f05670 */
[----:B------:R-:W-:Y:S05]  /*02a0*/  @P1 BRA `(.L_x_5) ;  /* 0x0000000000201947 */ /* 0x000fea0003800000 */
[----:B------:R-:W3:Y:S02]  /*02b0*/  LDCU.64 UR4, c[0x0][0x348] ;  /* 0x00006900ff0477ac */ /* 0x000ee40008000a00 */
[----:B---3--:R-:W-:Y:S02]  /*02c0*/  UIADD3 UR6, UP1, UPT, UR4, 0x80, URZ ;  /* 0x0000008004067890 */ /* 0x008fe4000ff3e0ff */
[----:B------:R-:W-:Y:S02]  /*02d0*/  UIADD3 UR4, UP0, UPT, UR4, 0x200, URZ ;  /* 0x0000020004047890 */ /* 0x000fe4000ff1e0ff */
[----:B------:R-:W-:Y:S02]  /*02e0*/  UIADD3.X UR7, UPT, UPT, URZ, UR5, URZ, UP1, !UPT ;  /* 0x00000005ff077290 */ /* 0x000fe40008ffe4ff */
[----:B------:R-:W-:-:S07]  /*02f0*/  UIADD3.X UR5, UPT, UPT, URZ, UR5, URZ, UP0, !UPT ;  /* 0x00000005ff057290 */ /* 0x000fce00087fe4ff */
[----:B------:R3:W-:Y:S02]  /*0300*/  UTMACCTL.PF [UR6] ;  /* 0x00000000060079b9 */ /* 0x0007e40008040000 */
[----:B------:R3:W-:Y:S02]  /*0310*/  UTMACCTL.PF [UR4] ;  /* 0x00000000040079b9 */ /* 0x0007e40008040000 */
[----:B---3--:R-:W-:Y:S01]  /*0320*/  NOP ;  /* 0x0000000000007918 */ /* 0x008fe20000000000 */
.L_x_5:
[----:B------:R-:W-:Y:S05]  /*0330*/  BSYNC.RECONVERGENT B0 ;  /* 0x0000000000007941 */ /* 0x000fea0003800200 */
.L_x_4:
[----:B------:R-:W-:Y:S04]  /*0340*/  BSSY.RECONVERGENT B0, `(.L_x_6) ;  /* 0x000000a000007945 */ /* 0x000fe80003800200 */
        /* <DEDUP_REMOVED lines=9> */
.L_x_7:
[----:B------:R-:W-:Y:S05]  /*03e0*/  BSYNC.RECONVERGENT B0 ;  /* 0x0000000000007941 */ /* 0x000fea0003800200 */
.L_x_6:
[----:B------:R-:W3:Y:S01]  /*03f0*/  LDCU.64 UR4, c[0x0][0x988] ;  /* 0x00013100ff0477ac */ /* 0x000ee20008000a00 */
[----:B------:R-:W-:Y:S02]  /*0400*/  UISETP.EQ.U32.AND UP2, UPT, UR8, URZ, UPT ;  /* 0x000000ff0800728c */ /* 0x000fe4000bf42070 */
[----:B------:R-:W-:Y:S02]  /*0410*/  UPLOP3.LUT UP3, UPT, UPT, UPT, UPT, 0x80, 0x8 ;  /* 0x000000000008789c */ /* 0x000fe40003f6f070 */
[----:B---3--:R-:W-:-:S04]  /*0420*/  UISETP.NE.U32.AND UP0, UPT, UR4, URZ, UPT ;  /* 0x000000ff0400728c */ /* 0x008fc8000bf05070 */
[----:B------:R-:W-:-:S04]  /*0430*/  UISETP.NE.AND.EX UP1, UPT, UR5, URZ, UPT, UP0 ;  /* 0x000000ff0500728c */ /* 0x000fc8000bf25300 */
[----:B------:R-:W-:-:S04]  /*0440*/  UISETP.EQ.OR.EX UP4, UPT, UR9, URZ, !UP1, UP2 ;  /* 0x000000ff0900728c */ /* 0x000fc8000cf82720 */
[----:B------:R-:W-:-:S06]  /*0450*/  UP2UR UR4, UPR, URZ, 0x10 ;  /* 0x00000010ff047883 */ /* 0x000fcc0008000000 */
[----:B------:R-:W-:Y:S01]  /*0460*/  MOV R105, UR4 ;  /* 0x0000000400697c02 */ /* 0x000fe20008000f00 */
[----:B------:R-:W-:Y:S06]  /*0470*/  BRA.U !UP4, `(.L_x_8) ;  /* 0x000000010c207547 */ /* 0x000fec000b800000 */
[----:B------:R-:W-:Y:S01]  /*0480*/  UISETP.NE.U32.AND UP2, UPT, UR8, URZ, UPT ;  /* 0x000000ff0800728c */ /* 0x000fe2000bf45070 */
[----:B-----5:R-:W-:Y:S01]  /*0490*/  FSETP.NEU.AND P0, PT, R41, RZ, PT ;  /* 0x000000ff2900720b */ /* 0x020fe20003f0d000 */
[----:B------:R-:W-:Y:S02]  /*04a0*/  USEL UR4, URZ, 0xffffffff, UP1 ;  /* 0xffffffffff047887 */ /* 0x000fe40008800000 */
[----:B------:R-:W-:-:S10]  /*04b0*/  UISETP.NE.AND.EX UP2, UPT, UR9, URZ, UPT, UP2 ;  /* 0x000000ff0900728c */ /* 0x000fd4000bf45320 */
[----:B------:R-:W-:Y:S01]  /*04c0*/  VOTEU.ANY UP0, P0 ;  /* 0x0000000000ff7886 */ /* 0x000fe20000000100 */
[----:B------:R-:W-:-:S04]  /*04d0*/  @!UP2 USEL UR4, URZ, 0xffffffff, UP0 ;  /* 0xffffffffff04a887 */ /* 0x000fc80008000000 */
[----:B------:R-:W-:-:S04]  /*04e0*/  ULOP3.LUT UR4, UR4, 0x1, URZ, 0xc0, !UPT ;  /* 0x0000000104047892 */ /* 0x000fc8000f8ec0ff */
[----:B------:R-:W-:-:S11]  /*04f0*/  UISETP.NE.U32.AND UP3, UPT, UR4, 0x1, UPT ;  /* 0x000000010400788c */ /* 0x000fd6000bf65070 */
.L_x_8:
[----:B-1----:R-:W1:Y:S01]  /*0500*/  SHFL.IDX PT, R2, R95, RZ, 0x1f ;  /* 0x00001fff5f027589 */ /* 0x002e6200000e0000 */
[----:B------:R-:W-:-:S04]  /*0510*/  UISETP.NE.AND UP0, UPT, UR18, 0x2, UPT ;  /* 0x000000021200788c */ /* 0x000fc8000bf05270 */
[----:B------:R-:W-:Y:S01]  /*0520*/  USEL UR52, URZ, 0x1, UP0 ;  /* 0x00000001ff347887 */ /* 0x000fe20008000000 */
[----:B-1----:R-:W-:-:S13]  /*0530*/  ISETP.NE.AND P0, PT, R2, RZ, PT ;  /* 0x000000ff0200720c */ /* 0x002fda0003f05270 */
[----:B------:R-:W-:Y:S05]  /*0540*/  @P0 BRA `(.L_x_9) ;  /* 0x0000000400440947 */ /* 0x000fea0003800000 */
[----:B------:R-:W-:Y:S01]  /*0550*/  ELECT P0, URZ, PT ;  /* 0x0000000000ff782f */ /* 0x000fe20003800000 */
[----:B------:R-:W-:-:S12]  /*0560*/  BSSY.RECONVERGENT B0, `(.L_x_9) ;  /* 0x000004f000007945 */ /* 0x000fd80003800200 */
[----:B------:R-:W-:Y:S05]  /*0570*/  @!P0 BRA `(.L_x_10) ;  /* 0x0000000400348947 */ /* 0x000fea0003800000 */
[----:B------:R-:W1:Y:S01]  /*0580*/  S2UR UR4, SR_CgaCtaId ;  /* 0x00000000000479c3 */ /* 0x000e620000008800 */
[----:B------:R-:W-:Y:S01]  /*0590*/  UMOV UR5, 0x400 ;  /* 0x0000040000057882 */ /* 0x000fe20000000000 */
[----:B------:R-:W-:Y:S02]  /*05a0*/  UMOV UR6, 0x1 ;  /* 0x0000000100067882 */ /* 0x000fe40000000000 */
[----:B------:R-:W-:-:S04]  /*05b0*/  UIADD3 UR6, UPT, UPT, -UR6, 0x100000, URZ ;  /* 0x0010000006067890 */ /* 0x000fc8000fffe1ff */
[----:B------:R-:W-:Y:S02]  /*05c0*/  USHF.L.U32 UR7, UR6, 0xb, URZ ;  /* 0x0000000b06077899 */ /* 0x000fe400080006ff */
[----:B------:R-:W-:Y:S02]  /*05d0*/  USHF.L.U32 UR6, UR6, 0x1, URZ ;  /* 0x0000000106067899 */ /* 0x000fe400080006ff */
[----:B-1----:R-:W-:Y:S01]  /*05e0*/  ULEA UR4, UR4, UR5, 0x18 ;  /* 0x0000000504047291 */ /* 0x002fe2000f8ec0ff */
[----:B------:R-:W1:Y:S11]  /*05f0*/  FENCE.VIEW.ASYNC.S ;  /* 0x00000000000073c6 */ /* 0x000e760000000000 */
[----:B-1----:R1:W3:Y:S01]  /*0600*/  SYNCS.EXCH.64 URZ, [UR4], UR6 ;  /* 0x0000000604ff75b2 */ /* 0x0022e20008000100 */
[----:B------:R1:W4:Y:S01]  /*0610*/  SYNCS.EXCH.64 URZ, [UR4+0x110], UR6 ;  /* 0x0001100604ff75b2 */ /* 0x0003220008000100 */
[----:B------:R1:W1:Y:S01]  /*0620*/  SYNCS.EXCH.64 URZ, [UR4+0x8], UR6 ;  /* 0x0000080604ff75b2 */ /* 0x0002620008000100 */
        /* <DEDUP_REMOVED lines=65> */
[----:B---34-:R-:W-:Y:S01]  /*0a40*/  NOP ;  /* 0x0000000000007918 */ /* 0x018fe20000000000 */
.L_x_10:
[----:B-1----:R-:W-:Y:S05]  /*0a50*/  BSYNC.RECONVERGENT B0 ;  /* 0x0000000000007941 */ /* 0x002fea0003800200 */
.L_x_9:
[----:B------:R-:W1:Y:S01]  /*0a60*/  SHFL.IDX PT, R2, R95, RZ, 0x1f ;  /* 0x00001fff5f027589 */ /* 0x000e6200000e0000 */
[----:B------:R-:W-:Y:S01]  /*0a70*/  NOP ;  /* 0x0000000000007918 */ /* 0x000fe20000000000 */
[----:B-1----:R-:W-:-:S13]  /*0a80*/  ISETP.NE.AND P0, PT, R2, 0x1, PT ;  /* 0x000000010200780c */ /* 0x002fda0003f05270 */
[----:B------:R-:W-:Y:S05]  /*0a90*/  @P0 BRA `(.L_x_11) ;  /* 0x0000000000480947 */ /* 0x000fea0003800000 */
[----:B------:R-:W1:Y:S01]  /*0aa0*/  S2UR UR4, SR_CgaCtaId ;  /* 0x00000000000479c3 */ /* 0x000e620000008800 */
[----:B------:R-:W-:Y:S01]  /*0ab0*/  UMOV UR5, 0x400 ;  /* 0x0000040000057882 */ /* 0x000fe20000000000 */
[----:B------:R-:W-:Y:S01]  /*0ac0*/  UMOV UR8, 0x20 ;  /* 0x0000002000087882 */ /* 0x000fe20000000000 */
[----:B------:R-:W-:Y:S01]  /*0ad0*/  UMOV UR6, 0x80 ;  /* 0x0000008000067882 */ /* 0x000fe20000000000 */
[----:B------:R-:W-:-:S04]  /*0ae0*/  UIADD3 UR8, UPT, UPT, -UR8, 0x100000, URZ ;  /* 0x0010000008087890 */ /* 0x000fc8000fffe1ff */
[----:B------:R-:W-:Y:S02]  /*0af0*/  USHF.L.U32 UR9, UR8, 0xb, URZ ;  /* 0x0000000b08097899 */ /* 0x000fe400080006ff */
[----:B------:R-:W-:Y:S02]  /*0b00*/  USHF.L.U32 UR8, UR8, 0x1, URZ ;  /* 0x0000000108087899 */ /* 0x000fe400080006ff */
[----:B------:R-:W-:-:S04]  /*0b10*/  UIADD3 UR6, UPT, UPT, -UR6, 0x100000, URZ ;  /* 0x0010000006067890 */ /* 0x000fc8000fffe1ff */
[----:B------:R-:W-:Y:S02]  /*0b20*/  USHF.L.U32 UR7, UR6, 0xb, URZ ;  /* 0x0000000b06077899 */ /* 0x000fe400080006ff */
[----:B------:R-:W-:Y:S01]  /*0b30*/  USHF.L.U32 UR6, UR6, 0x1, URZ ;  /* 0x0000000106067899 */ /* 0x000fe200080006ff */
[----:B------:R-:W-:Y:S01]  /*0b40*/  ELECT P0, URZ, PT ;  /* 0x0000000000ff782f */ /* 0x000fe20003800000 */
[----:B-1----:R-:W-:Y:S01]  /*0b50*/  ULEA UR4, UR4, UR5, 0x18 ;  /* 0x0000000504047291 */ /* 0x002fe2000f8ec0ff */
[----:B------:R-:W1:Y:S11]  /*0b60*/  FENCE.VIEW.ASYNC.S ;  /* 0x00000000000073c6 */ /* 0x000e760000000000 */
[----:B-1----:R1:W3:Y:S01]  /*0b70*/  SYNCS.EXCH.64 URZ, [UR4+0x220], UR8 ;  /* 0x0002200804ff75b2 */ /* 0x0022e20008000100 */
[----:B------:R1:W4:Y:S01]  /*0b80*/  SYNCS.EXCH.64 URZ, [UR4+0x230], UR6 ;  /* 0x0002300604ff75b2 */ /* 0x0003220008000100 */
[----:B------:R1:W1:Y:S01]  /*0b90*/  SYNCS.EXCH.64 URZ, [UR4+0x228], UR8 ;  /* 0x0002280804ff75b2 */ /* 0x0002620008000100 */
[----:B------:R1:W1:Y:S01]  /*0ba0*/  SYNCS.EXCH.64 URZ, [UR4+0x238], UR6 ;  /* 0x0002380604ff75b2 */ /* 0x0002620008000100 */
[----:B------:R-:W-:Y:S01]  /*0bb0*/  NOP ;  /* 0x0000000000007918 */ /* 0x000fe20000000000 */
.L_x_11:
[----:B------:R-:W2:Y:S01]  /*0bc0*/  SHFL.IDX PT, R2, R95, RZ, 0x1f ;  /* 0x00001fff5f027589 */ /* 0x000ea200000e0000 */
[----:B------:R-:W-:Y:S01]  /*0bd0*/  NOP ;  /* 0x0000000000007918 */ /* 0x000fe20000000000 */
[----:B--2---:R-:W-:-:S13]  /*0be0*/  ISETP.NE.AND P0, PT, R2, 0x3, PT ;  /* 0x000000030200780c */ /* 0x004fda0003f05270 */
[----:B------:R-:W-:Y:S05]  /*0bf0*/  @P0 BRA `(.L_x_12) ;  /* 0x0000000000300947 */ /* 0x000fea0003800000 */
[----:B-1----:R-:W1:Y:S01]  /*0c00*/  S2UR UR6, SR_CgaCtaId ;  /* 0x00000000000679c3 */ /* 0x002e620000008800 */
[----:B------:R-:W-:Y:S01]  /*0c10*/  UMOV UR4, 0x400 ;  /* 0x0000040000047882 */ /* 0x000fe20000000000 */
[----:B------:R-:W-:Y:S01]  /*0c20*/  UMOV UR5, 0x20 ;  /* 0x0000002000057882 */ /* 0x000fe20000000000 */
[----:B------:R-:W-:Y:S01]  /*0c30*/  ELECT P0, URZ, PT ;  /* 0x0000000000ff782f */ /* 0x000fe20003800000 */
[----:B-1----:R-:W-:Y:S02]  /*0c40*/  ULEA UR6, UR6, UR4, 0x18 ;  /* 0x0000000406067291 */ /* 0x002fe4000f8ec0ff */
[----:B------:R-:W-:-:S04]  /*0c50*/  UIADD3 UR4, UPT, UPT, -UR5, 0x100000, URZ ;  /* 0x0010000005047890 */ /* 0x000fc8000fffe1ff */
[----:B------:R-:W-:Y:S02]  /*0c60*/  USHF.L.U32 UR5, UR4, 0xb, URZ ;  /* 0x0000000b04057899 */ /* 0x000fe400080006ff */
[----:B------:R-:W-:Y:S01]  /*0c70*/  USHF.L.U32 UR4, UR4, 0x1, URZ ;  /* 0x0000000104047899 */ /* 0x000fe200080006ff */
[----:B------:R-:W1:Y:S11]  /*0c80*/  FENCE.VIEW.ASYNC.S ;  /* 0x00000000000073c6 */ /* 0x000e760000000000 */
[----:B-1----:R2:W1:Y:S01]  /*0c90*/  SYNCS.EXCH.64 URZ, [UR6+0x240], UR4 ;  /* 0x0002400406ff75b2 */ /* 0x0024620008000100 */
[----:B------:R2:W1:Y:S02]  /*0ca0*/  SYNCS.EXCH.64 URZ, [UR6+0x248], UR4 ;  /* 0x0002480406ff75b2 */ /* 0x0004640008000100 */
[----:B--2---:R-:W-:Y:S01]  /*0cb0*/  NOP ;  /* 0x0000000000007918 */ /* 0x004fe20000000000 */
.L_x_12:
[----:B------:R-:W2:Y:S01]  /*0cc0*/  SHFL.IDX PT, R2, R95, RZ, 0x1f ;  /* 0x00001fff5f027589 */ /* 0x000ea200000e0000 */
[----:B------:R-:W-:Y:S01]  /*0cd0*/  NOP ;  /* 0x0000000000007918 */ /* 0x000fe20000000000 */
[----:B--2---:R-:W-:-:S13]  /*0ce0*/  ISETP.NE.AND P0, PT, R2, 0x4, PT ;  /* 0x000000040200780c */ /* 0x004fda0003f05270 */
[----:B------:R-:W-:Y:S05]  /*0cf0*/  @P0 BRA `(.L_x_13) ;  /* 0x0000000000440947 */ /* 0x000fea0003800000 */
[----:B-1----:R-:W1:Y:S01]  /*0d00*/  S2UR UR6, SR_CgaCtaId ;  /* 0x00000000000679c3 */ /* 0x002e620000008800 */
[----:B------:R-:W-:Y:S01]  /*0d10*/  UMOV UR4, 0x100 ;  /* 0x0000010000047882 */ /* 0x000fe20000000000 */
[----:B------:R-:W-:Y:S01]  /*0d20*/  UMOV UR5, 0x400 ;  /* 0x0000040000057882 */ /* 0x000fe20000000000 */
[----:B------:R-:W-:Y:S01]  /*0d30*/  USEL UR4, UR4, 0xe0, UP3 ;  /* 0x000000e004047887 */ /* 0x000fe20009800000 */
[----:B------:R-:W-:Y:S01]  /*0d40*/  UMOV UR8, 0x1 ;  /* 0x0000000100087882 */ /* 0x000fe20000000000 */
[----:B------:R-:W-:Y:S01]  /*0d50*/  ELECT P0, URZ, PT ;  /* 0x0000000000ff782f */ /* 0x000fe20003800000 */
[----:B------:R-:W-:-:S04]  /*0d60*/  UIADD3 UR8, UPT, UPT, -UR8, 0x100000, URZ ;  /* 0x0010000008087890 */ /* 0x000fc8000fffe1ff */
[----:B------:R-:W-:Y:S02]  /*0d70*/  USHF.L.U32 UR9, UR8, 0xb, URZ ;  /* 0x0000000b08097899 */ /* 0x000fe400080006ff */
[----:B------:R-:W-:Y:S02]  /*0d80*/  USHF.L.U32 UR8, UR8, 0x1, URZ ;  /* 0x0000000108087899 */ /* 0x000fe400080006ff */
[----:B-1----:R-:W-:Y:S02]  /*0d90*/  ULEA UR6, UR6, UR5, 0x18 ;  /* 0x0000000506067291 */ /* 0x002fe4000f8ec0ff */
[----:B------:R-:W-:-:S04]  /*0da0*/  UIADD3 UR4, UPT, UPT, -UR4, 0x100000, URZ ;  /* 0x0010000004047890 */ /* 0x000fc8000fffe1ff */
[----:B------:R-:W-:Y:S02]  /*0db0*/  USHF.L.U32 UR5, UR4, 0xb, URZ ;  /* 0x0000000b04057899 */ /* 0x000fe400080006ff */
[----:B------:R-:W-:Y:S01]  /*0dc0*/  USHF.L.U32 UR4, UR4, 0x1, URZ ;  /* 0x0000000104047899 */ /* 0x000fe200080006ff */
[----:B------:R-:W1:Y:S03]  /*0dd0*/  FENCE.VIEW.ASYNC.S ;  /* 0x00000000000073c6 */ /* 0x000e660000000000 */
[----:B-1----:R2:W1:Y:S08]  /*0de0*/  SYNCS.EXCH.64 URZ, [UR6+0x250], UR8 ;  /* 0x0002500806ff75b2 */ /* 0x0024700008000100 */
[----:B------:R2:W1:Y:S02]  /*0df0*/  SYNCS.EXCH.64 URZ, [UR6+0x258], UR4 ;  /* 0x0002580406ff75b2 */ /* 0x0004640008000100 */
[----:B--2---:R-:W-:Y:S01]  /*0e00*/  NOP ;  /* 0x0000000000007918 */ /* 0x004fe20000000000 */
.L_x_13:
[----:B------:R-:W2:Y:S01]  /*0e10*/  SHFL.IDX PT, R2, R95, RZ, 0x1f ;  /* 0x00001fff5f027589 */ /* 0x000ea200000e0000 */
[----:B------:R-:W1:Y:S01]  /*0e20*/  S2UR UR50, SR_CTAID.X ;  /* 0x00000000003279c3 */ /* 0x000e620000002500 */
[----:B------:R-:W-:-:S07]  /*0e30*/  NOP ;  /* 0x0000000000007918 */ /* 0x000fce0000000000 */
[----:B------:R-:W1:Y:S01]  /*0e40*/  S2UR UR24, SR_CTAID.Y ;  /* 0x00000000001879c3 */ /* 0x000e620000002600 */
[----:B--2---:R-:W-:-:S13]  /*0e50*/  ISETP.NE.AND P0, PT, R2, 0x5, PT ;  /* 0x000000050200780c */ /* 0x004fda0003f05270 */
[----:B-1----:R-:W-:Y:S05]  /*0e60*/  @P0 BRA `(.L_x_14) ;  /* 0x0000000000480947 */ /* 0x002fea0003800000 */
        /* <DEDUP_REMOVED lines=13> */
[----:B-1----:R1:W2:Y:S01]  /*0f40*/  SYNCS.EXCH.64 URZ, [UR4+0x260], UR8 ;  /* 0x0002600804ff75b2 */ /* 0x0022a20008000100 */
[----:B------:R1:W1:Y:S01]  /*0f50*/  SYNCS.EXCH.64 URZ, [UR4+0x270], UR6 ;  /* 0x0002700604ff75b2 */ /* 0x0002620008000100 */
[----:B------:R1:W1:Y:S01]  /*0f60*/  SYNCS.EXCH.64 URZ, [UR4+0x268], UR8 ;  /* 0x0002680804ff75b2 */ /* 0x0002620008000100 */
[----:B------:R1:W1:Y:S01]  /*0f70*/  SYNCS.EXCH.64 URZ, [UR4+0x278], UR6 ;  /* 0x0002780604ff75b2 */ /* 0x0002620008000100 */
[----:B------:R-:W-:Y:S01]  /*0f80*/  NOP ;  /* 0x0000000000007918 */ /* 0x000fe20000000000 */
.L_x_14:
[----:B------:R-:W-:-:S05]  /*0f90*/  CS2R.32 R86, SR_CgaSize ;  /* 0x0000000000567805 */ /* 0x000fca0000008a00 */
[----:B------:R-:W-:-:S05]  /*0fa0*/  IMAD R86, R86, -0xa0, RZ ;  /* 0xffffff6056567824 */ /* 0x000fca00078e02ff */
[----:B------:R-:W-:-:S14]  /*0fb0*/  R2UR UR5, R86 ;  /* 0x00000000560572ca */ /* 0x000fdc00000e0000 */
[----:B------:R-:W3:Y:S01]  /*0fc0*/  LDCU UR5, c[0x0][UR5+0x2b0] ;  /* 0x00005600050577ac */ /* 0x000ee20008000800 */
[----:B------:R-:W-:Y:S02]  /*0fd0*/  I2FP.F32.U32 R5, UR50 ;  /* 0x0000003200057c45 */ /* 0x000fe40008201000 */
[----:B------:R-:W-:-:S05]  /*0fe0*/  CS2R.32 R3, SR_CgaSize ;  /* 0x0000000000037805 */ /* 0x000fca0000008a00 */
[----:B------:R-:W-:-:S06]  /*0ff0*/  IMAD R3, R3, -0xa0, RZ ;  /* 0xffffff6003037824 */ /* 0x000fcc00078e02ff */
[----:B------:R-:W4:Y:S01]  /*1000*/  LDC R3, c[0x0][R3+0x2a0] ;  /* 0x0000a80003037b82 */ /* 0x000f220000000800 */
[----:B------:R-:W-:Y:S02]  /*1010*/  I2FP.F32.U32 R4, UR24 ;  /* 0x0000001800047c45 */ /* 0x000fe40008201000 */
[----:B------:R-:W-:-:S05]  /*1020*/  CS2R.32 R86, SR_CgaSize ;  /* 0x0000000000567805 */ /* 0x000fca0000008a00 */
[----:B------:R-:W-:-:S05]  /*1030*/  IMAD R86, R86, -0xa0, RZ ;  /* 0xffffff6056567824 */ /* 0x000fca00078e02ff */
[----:B-1----:R-:W-:-:S14]  /*1040*/  R2UR UR4, R86 ;  /* 0x00000000560472ca */ /* 0x002fdc00000e0000 */
[----:B------:R-:W1:Y:S01]  /*1050*/  LDCU UR4, c[0x0][UR4+0x2b4] ;  /* 0x00005680040477ac */ /* 0x000e620008000800 */
[----:B------:R-:W-:Y:S01]  /*1060*/  NOP ;  /* 0x0000000000007918 */ /* 0x000fe20000000000 */
[----:B------:R-:W2:Y:S01]  /*1070*/  LDCU UR19, c[0x0][0xc24] ;  /* 0x00018480ff1377ac */ /* 0x000ea20008000800 */
[----:B------:R-:W-:-:S05]  /*1080*/  CS2R.32 R2, SR_CgaSize ;  /* 0x0000000000027805 */ /* 0x000fca0000008a00 */
[----:B------:R-:W-:-:S06]  /*1090*/  IMAD R2, R2, -0xa0, RZ ;  /* 0xffffff6002027824 */ /* 0x000fcc00078e02ff */
[----:B------:R-:W4:Y:S01]  /*10a0*/  LDC R2, c[0x0][R2+0x2a4] ;  /* 0x0000a90002027b82 */ /* 0x000f220000000800 */
[----:B---3--:R-:W-:-:S07]  /*10b0*/  FMUL R5, R5, UR5 ;  /* 0x0000000505057c20 */ /* 0x008fce0008400000 */
[----:B------:R-:W3:Y:S01]  /*10c0*/  S2UR UR51, SR_CTAID.Z ;  /* 0x00000000003379c3 */ /* 0x000ee20000002700 */
[----:B-1----:R-:W-:Y:S01]  /*10d0*/  FMUL R4, R4, UR4 ;  /* 0x0000000404047c20 */ /* 0x002fe20008400000 */
[----:B------:R-:W1:Y:S01]  /*10e0*/  F2I.U32.TRUNC.NTZ R86, R5 ;  /* 0x0000000500567305 */ /* 0x000e62000020f000 */
[----:B--2---:R-:W-:-:S07]  /*10f0*/  UISETP.GE.AND UP0, UPT, UR19, 0x1, UPT ;  /* 0x000000011300788c */ /* 0x004fce000bf06270 */
[----:B------:R-:W2:Y:S01]  /*1100*/  F2I.U32.TRUNC.NTZ R73, R4 ;  /* 0x0000000400497305 */ /* 0x000ea2000020f000 */
[----:B-1----:R-:W-:-:S05]  /*1110*/  IADD3 R86, PT, PT, -R86, RZ, RZ ;  /* 0x000000ff56567210 */ /* 0x002fca0007ffe1ff */
[----:B----4-:R-:W-:Y:S01]  /*1120*/  IMAD R86, R3, R86, UR50 ;  /* 0x0000003203567e24 */ /* 0x010fe2000f8e0256 */
[----:B--2---:R-:W-:-:S05]  /*1130*/  IADD3 R73, PT, PT, -R73, RZ, RZ ;  /* 0x000000ff49497210 */ /* 0x004fca0007ffe1ff */
[----:B------:R-:W-:Y:S01]  /*1140*/  IMAD R73, R2, R73, UR24 ;  /* 0x0000001802497e24 */ /* 0x000fe2000f8e0249 */
[----:B------:R-:W-:Y:S06]  /*1150*/  BAR.SYNC.DEFER_BLOCKING 0x0 ;  /* 0x0000000000007b1d */ /* 0x000fec0000010000 */
[----:B---3--:R-:W-:Y:S05]  /*1160*/  BRA.U !UP0, `(.L_x_15) ;  /* 0x0000000108d47547 */ /* 0x008fea000b800000 */
[----:B------:R-:W1:Y:S01]  /*1170*/  LDCU.128 UR20, c[0x0][0xc10] ;  /* 0x00018200ff1477ac */ /* 0x000e620008000c00 */
[----:B------:R-:W2:Y:S01]  /*1180*/  LDCU UR6, c[0x0][0x370] ;  /* 0x00006e00ff0677ac */ /* 0x000ea20008000800 */
[----:B------:R-:W3:Y:S01]  /*1190*/  LDCU UR4, c[0x0][0x374] ;  /* 0x00006e80ff0477ac */ /* 0x000ee20008000800 */
[----:B------:R-:W4:Y:S01]  /*11a0*/  LDCU UR25, c[0x0][0xc0c] ;  /* 0x00018180ff1977ac */ /* 0x000f220008000800 */
[----:B------:R-:W4:Y:S01]  /*11b0*/  LDCU UR5, c[0x0][0xc20] ;  /* 0x00018400ff0577ac */ /* 0x000f220008000800 */
[----:B------:R-:W4:Y:S01]  /*11c0*/  LDCU.64 UR16, c[0x0][0xc28] ;  /* 0x00018500ff1077ac */ /* 0x000f220008000a00 */
[----:B-1----:R-:W-:Y:S02]  /*11d0*/  UISETP.NE.AND UP0, UPT, UR22, 0x1, UPT ;  /* 0x000000011600788c */ /* 0x002fe4000bf05270 */
[----:B---3--:R-:W-:Y:S02]  /*11e0*/  UIMAD.WIDE.U32 UR8, UR4, UR23, URZ ;  /* 0x00000017040872a5 */ /* 0x008fe4000f8e00ff */
[----:B--2---:R-:W-:-:S02]  /*11f0*/  UIMAD.WIDE.U32 UR10, UR6, UR20, URZ ;  /* 0x00000014060a72a5 */ /* 0x004fc4000f8e00ff */
[----:B----4-:R-:W-:Y:S02]  /*1200*/  UISETP.NE.AND UP2, UPT, UR25, 0x1, UPT ;  /* 0x000000011900788c */ /* 0x010fe4000bf45270 */
[----:B------:R-:W-:Y:S01]  /*1210*/  UISETP.NE.AND UP4, UPT, UR19, 0x1, UPT ;  /* 0x000000011300788c */ /* 0x000fe2000bf85270 */
[----:B------:R-:W-:Y:S02]  /*1220*/  UMOV UR8, UR9 ;  /* 0x0000000900087c82 */ /* 0x000fe40008000000 */
[----:B------:R-:W-:Y:S01]  /*1230*/  UMOV UR10, UR11 ;  /* 0x0000000b000a7c82 */ /* 0x000fe20008000000 */
[----:B------:R-:W-:Y:S02]  /*1240*/  @UP0 USHF.R.U32.HI UR4, URZ, UR5, UR8 ;  /* 0x00000005ff040299 */ /* 0x000fe40008011608 */
[----:B------:R-:W-:Y:S02]  /*1250*/  UIMAD.WIDE.U32 UR12, UR24, UR23, URZ ;  /* 0x00000017180c72a5 */ /* 0x000fe4000f8e00ff */
[----:B------:R-:W-:-:S02]  /*1260*/  UIMAD.WIDE.U32 UR8, UR4, UR16, URZ ;  /* 0x00000010040872a5 */ /* 0x000fc4000f8e00ff */
[----:B------:R-:W-:Y:S02]  /*1270*/  @UP2 USHF.R.U32.HI UR6, URZ, UR21, UR10 ;  /* 0x00000015ff062299 */ /* 0x000fe4000801160a */
[----:B------:R-:W-:Y:S02]  /*1280*/  UIMAD.WIDE.U32 UR14, UR50, UR20, URZ ;  /* 0x00000014320e72a5 */ /* 0x000fe4000f8e00ff */
[----:B------:R-:W-:Y:S01]  /*1290*/  UIMAD.WIDE.U32 UR10, UR6, UR16, URZ ;  /* 0x00000010060a72a5 */ /* 0x000fe2000f8e00ff */
[----:B------:R-:W-:Y:S01]  /*12a0*/  UMOV UR12, UR13 ;  /* 0x0000000d000c7c82 */ /* 0x000fe20008000000 */
[----:B------:R-:W-:Y:S01]  /*12b0*/  UMOV UR8, UR9 ;  /* 0x0000000900087c82 */ /* 0x000fe20008000000 */
[----:B------:R-:W-:Y:S02]  /*12c0*/  USHF.R.U32.HI UR12, URZ, UR5, UR12 ;  /* 0x00000005ff0c7299 */ /* 0x000fe4000801160c */
[----:B------:R-:W-:Y:S01]  /*12d0*/  @UP4 USHF.R.U32.HI UR4, URZ, UR17, UR8 ;  /* 0x00000011ff044299 */ /* 0x000fe20008011608 */
[----:B------:R-:W-:Y:S01]  /*12e0*/  UMOV UR14, UR15 ;  /* 0x0000000f000e7c82 */ /* 0x000fe20008000000 */
[----:B------:R-:W-:Y:S01]  /*12f0*/  UMOV UR10, UR11 ;  /* 0x0000000b000a7c82 */ /* 0x000fe20008000000 */
[----:B------:R-:W-:-:S02]  /*1300*/  USHF.R.U32.HI UR14, URZ, UR21, UR14 ;  /* 0x00000015ff0e7299 */ /* 0x000fc4000801160e */
[----:B------:R-:W-:Y:S02]  /*1310*/  USEL UR5, UR24, UR12, !UP0 ;  /* 0x0000000c18057287 */ /* 0x000fe4000c000000 */
[----:B------:R-:W-:Y:S02]  /*1320*/  @UP4 USHF.R.U32.HI UR6, URZ, UR17, UR10 ;  /* 0x00000011ff064299 */ /* 0x000fe4000801160a */
[----:B------:R-:W-:Y:S02]  /*1330*/  UIMAD UR7, UR4, UR19, URZ ;  /* 0x00000013040772a4 */ /* 0x000fe4000f8e02ff */
[----:B------:R-:W-:Y:S02]  /*1340*/  USEL UR4, UR50, UR14, !UP2 ;  /* 0x0000000e32047287 */ /* 0x000fe4000d000000 */
[----:B------:R-:W-:Y:S02]  /*1350*/  UIMAD UR10, UR6, UR19, URZ ;  /* 0x00000013060a72a4 */ /* 0x000fe4000f8e02ff */
[----:B------:R-:W-:-:S02]  /*1360*/  UISETP.GE.AND UP0, UPT, UR5, UR7, UPT ;  /* 0x000000070500728c */ /* 0x000fc4000bf06270 */
[----:B------:R-:W-:Y:S02]  /*1370*/  UIMAD.WIDE.U32 UR8, UR5, UR16, URZ ;  /* 0x00000010050872a5 */ /* 0x000fe4000f8e00ff */
[----:B------:R-:W-:Y:S02]  /*1380*/  UISETP.GE.OR UP0, UPT, UR4, UR10, UP0 ;  /* 0x0000000a0400728c */ /* 0x000fe40008706670 */
[----:B------:R-:W-:Y:S02]  /*1390*/  UIMAD.WIDE.U32 UR10, UR4, UR16, URZ ;  /* 0x00000010040a72a5 */ /* 0x000fe4000f8e00ff */
[----:B------:R-:W-:Y:S01]  /*13a0*/  UIADD3 UR10, UPT, UPT, -UR4, URZ, URZ ;  /* 0x000000ff040a7290 */ /* 0x000fe2000fffe1ff */
[----:B------:R-:W-:Y:S01]  /*13b0*/  UMOV UR8, UR9 ;  /* 0x0000000900087c82 */ /* 0x000fe20008000000 */
[----:B------:R-:W-:Y:S02]  /*13c0*/  UIADD3 UR9, UPT, UPT, -UR5, URZ, URZ ;  /* 0x000000ff05097290 */ /* 0x000fe4000fffe1ff */
[----:B------:R-:W-:-:S03]  /*13d0*/  USHF.R.U32.HI UR8, URZ, UR17, UR8 ;  /* 0x00000011ff087299 */ /* 0x000fc60008011608 */
[----:B------:R-:W-:Y:S01]  /*13e0*/  @!UP0 UMOV UR7, UR11 ;  /* 0x0000000b00078c82 */ /* 0x000fe20008000000 */
[----:B------:R-:W-:Y:S02]  /*13f0*/  UIMAD UR24, UR22, UR9, UR24 ;  /* 0x00000009161872a4 */ /* 0x000fe4000f8e0218 */
[----:B------:R-:W-:Y:S02]  /*1400*/  USEL UR8, UR5, UR8, !UP4 ;  /* 0x0000000805087287 */ /* 0x000fe4000e000000 */
[----:B------:R-:W-:Y:S02]  /*1410*/  @!UP0 USHF.R.U32.HI UR7, URZ, UR17, UR7 ;  /* 0x00000011ff078299 */ /* 0x000fe40008011607 */
[----:B------:R-:W-:Y:S02]  /*1420*/  UIADD3 UR9, UPT, UPT, -UR8, URZ, URZ ;  /* 0x000000ff08097290 */ /* 0x000fe4000fffe1ff */
[----:B------:R-:W-:Y:S02]  /*1430*/  @!UP0 USEL UR7, UR4, UR7, !UP4 ;  /* 0x0000000704078287 */ /* 0x000fe4000e000000 */
[----:B------:R-:W-:-:S02]  /*1440*/  UIMAD UR9, UR19, UR9, UR5 ;  /* 0x00000009130972a4 */ /* 0x000fc4000f8e0205 */
[----:B------:R-:W-:Y:S02]  /*1450*/  @!UP0 UIADD3 UR8, UPT, UPT, UR8, -UR7, URZ ;  /* 0x8000000708088290 */ /* 0x000fe4000fffe0ff */
[----:B------:R-:W-:Y:S02]  /*1460*/  @!UP0 UIMAD UR7, UR9, UR6, UR7 ;  /* 0x00000006090782a4 */ /* 0x000fe4000f8e0207 */
[----:B------:R-:W-:Y:S02]  /*1470*/  @!UP0 UIMAD UR5, UR8, UR19, UR4 ;  /* 0x00000013080582a4 */ /* 0x000fe4000f8e0204 */
[----:B------:R-:W-:Y:S02]  /*1480*/  UIMAD UR6, UR25, UR10, UR50 ;  /* 0x0000000a190672a4 */ /* 0x000fe4000f8e0232 */
[----:B------:R-:W-:Y:S01]  /*1490*/  UIMAD UR24, UR5, UR22, UR24 ;  /* 0x00000016051872a4 */ /* 0x000fe2000f8e0218 */
[----:B------:R-:W-:Y:S02]  /*14a0*/  @!UP0 UMOV UR4, UR7 ;  /* 0x0000000700048c82 */ /* 0x000fe40008000000 */
[----:B------:R-:W-:-:S12]  /*14b0*/  UIMAD UR50, UR4, UR25, UR6 ;  /* 0x00000019043272a4 */ /* 0x000fd8000f8e0206 */
.L_x_15:
[----:B------:R-:W1:Y:S02]  /*14c0*/  LDCU UR4, c[0x0][0xc30] ;  /* 0x00018600ff0477ac */ /* 0x000e640008000800 */
[----:B-1----:R-:W-:-:S09]  /*14d0*/  UISETP.NE.AND UP0, UPT, UR4, 0x1, UPT ;  /* 0x000000010400788c */ /* 0x002fd2000bf05270 */
[----:B------:R-:W-:Y:S05]  /*14e0*/  BRA.U UP0, `(.L_x_16) ;  /* 0x0000000100447547 */ /* 0x000fea000b800000 */
[----:B------:R-:W1:Y:S01]  /*14f0*/  LDCU.128 UR8, c[0x0][0xc10] ;  /* 0x00018200ff0877ac */ /* 0x000e620008000c00 */
[----:B------:R-:W2:Y:S01]  /*1500*/  LDCU UR12, c[0x0][0xc0c] ;  /* 0x00018180ff0c77ac */ /* 0x000ea20008000800 */
[----:B------:R-:W3:Y:S01]  /*1510*/  LDCU UR13, c[0x0][0xc20] ;  /* 0x00018400ff0d77ac */ /* 0x000ee20008000800 */
[----:B-1----:R-:W-:Y:S02]  /*1520*/  UIMAD.WIDE.U32 UR6, UR50, UR8, URZ ;  /* 0x00000008320672a5 */ /* 0x002fe4000f8e00ff */
[----:B------:R-:W-:Y:S02]  /*1530*/  UIMAD.WIDE.U32 UR4, UR24, UR11, URZ ;  /* 0x0000000b180472a5 */ /* 0x000fe4000f8e00ff */
[----:B--2---:R-:W-:Y:S02]  /*1540*/  UISETP.NE.AND UP2, UPT, UR12, 0x1, UPT ;  /* 0x000000010c00788c */ /* 0x004fe4000bf45270 */
[----:B------:R-:W-:Y:S01]  /*1550*/  UISETP.NE.AND UP0, UPT, UR10, 0x1, UPT ;  /* 0x000000010a00788c */ /* 0x000fe2000bf05270 */
[----:B------:R-:W-:-:S02]  /*1560*/  UMOV UR6, UR7 ;  /* 0x0000000700067c82 */ /* 0x000fc40008000000 */
[----:B------:R-:W-:Y:S01]  /*1570*/  UMOV UR4, UR5 ;  /* 0x0000000500047c82 */ /* 0x000fe20008000000 */
[----:B------:R-:W-:Y:S02]  /*1580*/  USHF.R.U32.HI UR6, URZ, UR9, UR6 ;  /* 0x00000009ff067299 */ /* 0x000fe40008011606 */
[----:B---3--:R-:W-:Y:S02]  /*1590*/  USHF.R.U32.HI UR4, URZ, UR13, UR4 ;  /* 0x0000000dff047299 */ /* 0x008fe40008011604 */
[----:B------:R-:W-:Y:S02]  /*15a0*/  USEL UR5, UR50, UR6, !UP2 ;  /* 0x0000000632057287 */ /* 0x000fe4000d000000 */
[----:B------:R-:W-:-:S04]  /*15b0*/  USEL UR4, UR24, UR4, !UP0 ;  /* 0x0000000418047287 */ /* 0x000fc8000c000000 */
[----:B------:R-:W-:Y:S02]  /*15c0*/  UIADD3 UR6, UPT, UPT, UR5, -UR4, URZ ;  /* 0x8000000405067290 */ /* 0x000fe4000fffe0ff */
[----:B------:R-:W-:Y:S02]  /*15d0*/  UIADD3 UR4, UPT, UPT, -UR5, UR4, URZ ;  /* 0x0000000405047290 */ /* 0x000fe4000fffe1ff */
[----:B------:R-:W-:Y:S02]  /*15e0*/  UIMAD UR24, UR6, UR10, UR24 ;  /* 0x0000000a061872a4 */ /* 0x000fe4000f8e0218 */
[----:B------:R-:W-:-:S12]  /*15f0*/  UIMAD UR50, UR4, UR12, UR50 ;  /* 0x0000000c043272a4 */ /* 0x000fd8000f8e0232 */
.L_x_16:
[----:B------:R-:W-:Y:S01]  /*1600*/  BAR.SYNC.DEFER_BLOCKING 0x0 ;  /* 0x0000000000007b1d */ /* 0x000fe20000010000 */
[----:B------:R-:W-:Y:S01]  /*1610*/  UISETP.NE.AND UP0, UPT, UR18, 0x2, UPT ;  /* 0x000000021200788c */ /* 0x000fe2000bf05270 */
[----:B------:R-:W-:Y:S02]  /*1620*/  ISETP.NE.OR P3, PT, R0, 0x2, !P3 ;  /* 0x000000020000780c */ /* 0x000fe40005f65670 */
[----:B------:R-:W-:Y:S02]  /*1630*/  LOP3.LUT R0, R92, 0x1f, RZ, 0xc0, !PT ;  /* 0x0000001f5c007812 */ /* 0x000fe400078ec0ff */
[----:B------:R-:W1:Y:S04]  /*1640*/  LDCU UR39, c[0x0][0xc24] ;  /* 0x00018480ff2777ac */ /* 0x000e680008000800 */
[----:B------:R-:W-:Y:S05]  /*1650*/  BRA.U UP0, `(.L_x_17) ;  /* 0x0000002900e87547 */ /* 0x000fea000b800000 */
[----:B------:R-:W2:Y:S01]  /*1660*/  LDCU UR5, c[0x0][0x388] ;  /* 0x00007100ff0577ac */ /* 0x000ea20008000800 */
[----:B------:R-:W-:Y:S01]  /*1670*/  PLOP3.LUT P1, PT, PT, PT, UP3, 0x80, 0x8 ;  /* 0x000000000008781c */ /* 0x000fe20003f2f038 */
[----:B------:R-:W-:Y:S01]  /*1680*/  IMAD.MOV.U32 R2, RZ, RZ, RZ ;  /* 0x000000ffff027224 */ /* 0x000fe200078e00ff */
[----:B------:R-:W-:Y:S01]  /*1690*/  ISETP.EQ.OR P2, PT, R0, RZ, P3 ;  /* 0x000000ff0000720c */ /* 0x000fe20001f42670 */
[----:B------:R-:W3:Y:S01]  /*16a0*/  LDCU UR8, c[0x0][0x38c] ;  /* 0x00007180ff0877ac */ /* 0x000ee20008000800 */
[----:B------:R-:W-:Y:S01]  /*16b0*/  PLOP3.LUT P1, PT, P1, PT, PT, 0x8, 0x80 ;  /* 0x000000000080781c */ /* 0x000fe20000f2e170 */
[----:B------:R-:W4:Y:S01]  /*16c0*/  LDCU.64 UR6, c[0x0][0x390] ;  /* 0x00007200ff0677ac */ /* 0x000f220008000a00 */
[----:B------:R-:W1:Y:S01]  /*16d0*/  LDCU UR53, c[0x0][0x370] ;  /* 0x00006e00ff3577ac */ /* 0x000e620008000800 */
[----:B------:R-:W1:Y:S01]  /*16e0*/  LDCU.64 UR42, c[0x0][0x348] ;  /* 0x00006900ff2a77ac */ /* 0x000e620008000a00 */
[----:B--2---:R-:W-:Y:S01]  /*16f0*/  UIADD3 UR5, UPT, UPT, UR5, 0x1f, URZ ;  /* 0x0000001f05057890 */ /* 0x004fe2000fffe0ff */
[----:B------:R-:W2:Y:S03]  /*1700*/  LDCU UR52, c[0x0][0x374] ;  /* 0x00006e80ff3477ac */ /* 0x000ea60008000800 */
[----:B------:R-:W-:Y:S01]  /*1710*/  USHF.R.S32.HI UR4, URZ, 0x1f, UR5 ;  /* 0x0000001fff047899 */ /* 0x000fe20008011405 */
[----:B------:R-:W-:Y:S01]  /*1720*/  UMOV UR26, 0x1 ;  /* 0x00000001001a7882 */ /* 0x000fe20000000000 */
[----:B------:R-:W-:-:S02]  /*1730*/  UMOV UR31, URZ ;  /* 0x000000ff001f7c82 */ /* 0x000fc40008000000 */
[----:B------:R-:W-:Y:S01]  /*1740*/  ULEA.HI UR4, UR4, UR5, URZ, 0x5 ;  /* 0x0000000504047291 */ /* 0x000fe2000f8f28ff */
[----:B------:R-:W-:Y:S01]  /*1750*/  UMOV UR36, URZ ;  /* 0x000000ff00247c82 */ /* 0x000fe20008000000 */
[----:B------:R-:W-:Y:S02]  /*1760*/  UMOV UR38, URZ ;  /* 0x000000ff00267c82 */ /* 0x000fe40008000000 */
[----:B------:R-:W-:-:S04]  /*1770*/  USHF.R.S32.HI UR4, URZ, 0x5, UR4 ;  /* 0x00000005ff047899 */ /* 0x000fc80008011404 */
[----:B---3--:R-:W-:-:S04]  /*1780*/  UIMAD UR4, UR4, UR8, URZ ;  /* 0x00000008040472a4 */ /* 0x008fc8000f8e02ff */
[----:B----4-:R-:W-:-:S04]  /*1790*/  UIMAD UR4, UR4, UR6, URZ ;  /* 0x00000006040472a4 */ /* 0x010fc8000f8e02ff */
[----:B------:R-:W-:-:S04]  /*17a0*/  UIMAD UR54, UR4, UR7, URZ ;  /* 0x00000007043672a4 */ /* 0x000fc8000f8e02ff */
[----:B------:R-:W-:Y:S02]  /*17b0*/  UISETP.NE.AND UP1, UPT, UR54, URZ, UPT ;  /* 0x000000ff3600728c */ /* 0x000fe4000bf25270 */
[----:B------:R-:W-:-:S04]  /*17c0*/  UISETP.LT.U32.AND UP0, UPT, UR54, 0x22, UPT ;  /* 0x000000223600788c */ /* 0x000fc8000bf01070 */
[----:B------:R-:W-:-:S04]  /*17d0*/  USEL UR4, UR54, 0x22, UP0 ;  /* 0x0000002236047887 */ /* 0x000fc80008000000 */
[----:B------:R-:W-:Y:S02]  /*17e0*/  UIADD3 UR5, UPT, UPT, UR4, -0x1, URZ ;  /* 0xffffffff04057890 */ /* 0x000fe4000fffe0ff */
[----:B------:R-:W-:Y:S02]  /*17f0*/  @!UP1 UIADD3 UR5, UPT, UPT, UR4, URZ, URZ ;  /* 0x000000ff04059290 */ /* 0x000fe4000fffe0ff */
[----:B------:R-:W-:Y:S02]  /*1800*/  UIADD3 UR51, UPT, UPT, UR54, -UR4, URZ ;  /* 0x8000000436337290 */ /* 0x000fe4000fffe0ff */
[----:B-12---:R-:W-:-:S12]  /*1810*/  UIADD3 UR55, UPT, UPT, UR5, 0x1, URZ ;  /* 0x0000000105377890 */ /* 0x006fd8000fffe0ff */
.L_x_33:
[----:B------:R-:W1:Y:S01]  /*1820*/  S2UR UR30, SR_CgaCtaId ;  /* 0x00000000001e79c3 */ /* 0x000e620000008800 */
[----:B------:R-:W-:Y:S01]  /*1830*/  UMOV UR4, 0x400 ;  /* 0x0000040000047882 */ /* 0x000fe20000000000 */
[----:B------:R-:W-:Y:S01]  /*1840*/  MOV R0, UR26 ;  /* 0x0000001a00007c02 */ /* 0x000fe20008000f00 */
[----:B------:R-:W-:Y:S02]  /*1850*/  UISETP.NE.AND UP0, UPT, UR54, URZ, UPT ;  /* 0x000000ff3600728c */ /* 0x000fe4000bf05270 */
[----:B------:R-:W-:Y:S01]  /*1860*/  USHF.L.U32 UR44, UR50, 0x6, URZ ;  /* 0x00000006322c7899 */ /* 0x000fe200080006ff */
[----:B------:R-:W-:Y:S01]  /*1870*/  SHF.L.U32 R0, R0, 0x1f, RZ ;  /* 0x0000001f00007819 */ /* 0x000fe200000006ff */
[----:B------:R-:W-:Y:S01]  /*1880*/  USHF.L.U32 UR18, UR24, 0x7, URZ ;  /* 0x0000000718127899 */ /* 0x000fe200080006ff */
[----:B------:R-:W-:Y:S01]  /*1890*/  UMOV UR27, URZ ;  /* 0x000000ff001b7c82 */ /* 0x000fe20008000000 */
[----:B------:R-:W-:Y:S01]  /*18a0*/  UMOV UR22, URZ ;  /* 0x000000ff00167c82 */ /* 0x000fe20008000000 */
[----:B------:R-:W-:Y:S01]  /*18b0*/  UMOV UR21, URZ ;  /* 0x000000ff00157c82 */ /* 0x000fe20008000000 */
[----:B------:R-:W-:Y:S01]  /*18c0*/  UMOV UR20, URZ ;  /* 0x000000ff00147c82 */ /* 0x000fe20008000000 */
[----:B-1----:R-:W-:-:S04]  /*18d0*/  ULEA UR30, UR30, UR4, 0x18 ;  /* 0x000000041e1e7291 */ /* 0x002fc8000f8ec0ff */
[----:B------:R-:W-:-:S09]  /*18e0*/  ULEA UR4, UR31, UR30, 0x3 ;  /* 0x0000001e1f047291 */ /* 0x000fd2000f8e18ff */
[----:B------:R1:W2:Y:S01]  /*18f0*/  SYNCS.PHASECHK.TRANS64.TRYWAIT P0, [UR4+0x110], R0 ;  /* 0x00011000ff0075a7 */ /* 0x0002a20008001104 */
[----:B------:R-:W-:Y:S05]  /*1900*/  BRA.U !UP0, `(.L_x_18) ;  /* 0x0000000508987547 */ /* 0x000fea000b800000 */
[----:B------:R-:W3:Y:S01]  /*1910*/  LDCU.128 UR12, c[0x0][0x480] ;  /* 0x00009000ff0c77ac */ /* 0x000ee20008000c00 */
[----:B------:R-:W4:Y:S01]  /*1920*/  LDCU.128 UR8, c[0x0][0x490] ;  /* 0x00009200ff0877ac */ /* 0x000f220008000c00 */
[----:B------:R-:W1:Y:S01]  /*1930*/  LDCU.64 UR20, c[0x0][0x4c0] ;  /* 0x00009800ff1477ac */ /* 0x000e620008000a00 */
[----:B------:R-:W1:Y:S01]  /*1940*/  LDCU.64 UR16, c[0x0][0x4f0] ;  /* 0x00009e00ff1077ac */ /* 0x000e620008000a00 */
[----:B------:R-:W1:Y:S01]  /*1950*/  LDCU UR19, c[0x0][0x4c8] ;  /* 0x00009900ff1377ac */ /* 0x000e620008000800 */
[----:B---3--:R-:W-:Y:S02]  /*1960*/  UIMAD.WIDE.U32 UR4, UR44, UR13, URZ ;  /* 0x0000000d2c0472a5 */ /* 0x008fe4000f8e00ff */
[----:B------:R-:W-:Y:S02]  /*1970*/  UISETP.NE.AND UP0, UPT, UR12, 0x1, UPT ;  /* 0x000000010c00788c */ /* 0x000fe4000bf05270 */
[----:B------:R-:W-:Y:S01]  /*1980*/  USHF.R.U32.HI UR5, URZ, UR14, UR5 ;  /* 0x0000000eff057299 */ /* 0x000fe20008011605 */
[----:B------:R-:W3:Y:S03]  /*1990*/  LDCU UR45, c[0x0][0x38c] ;  /* 0x00007180ff2d77ac */ /* 0x000ee60008000800 */
[----:B------:R-:W-:-:S02]  /*19a0*/  USEL UR5, UR44, UR5, !UP0 ;  /* 0x000000052c057287 */ /* 0x000fc4000c000000 */
[----:B------:R-:W-:Y:S02]  /*19b0*/  UISETP.NE.AND UP0, UPT, UR15, 0x1, UPT ;  /* 0x000000010f00788c */ /* 0x000fe4000bf05270 */
[----:B----4-:R-:W-:Y:S01]  /*19c0*/  UIMAD.WIDE.U32 UR6, UR5, UR8, URZ ;  /* 0x00000008050672a5 */ /* 0x010fe2000f8e00ff */
[----:B------:R-:W4:Y:S01]  /*19d0*/  LDCU UR8, c[0x0][0x4a0] ;  /* 0x00009400ff0877ac */ /* 0x000f220008000800 */
[----:B------:R-:W1:Y:S05]  /*19e0*/  LDCU UR23, c[0x0][0x4cc] ;  /* 0x00009980ff1777ac */ /* 0x000e6a0008000800 */
[----:B------:R-:W-:Y:S01]  /*19f0*/  UMOV UR4, UR7 ;  /* 0x0000000700047c82 */ /* 0x000fe20008000000 */
[----:B------:R-:W1:Y:S01]  /*1a00*/  LDCU.64 UR40, c[0x0][0x390] ;  /* 0x00007200ff2877ac */ /* 0x000e620008000a00 */
[----:B------:R-:W-:Y:S01]  /*1a10*/  USHF.R.U32.HI UR4, URZ, UR9, UR4 ;  /* 0x00000009ff047299 */ /* 0x000fe20008011604 */
[----:B------:R-:W1:Y:S03]  /*1a20*/  LDCU UR9, c[0x0][0x4ec] ;  /* 0x00009d80ff0977ac */ /* 0x000e660008000800 */
[----:B------:R-:W-:-:S02]  /*1a30*/  USEL UR4, UR5, UR4, !UP0 ;  /* 0x0000000405047287 */ /* 0x000fc4000c000000 */
[----:B------:R-:W-:Y:S02]  /*1a40*/  UISETP.NE.AND UP0, UPT, UR10, 0x1, UPT ;  /* 0x000000010a00788c */ /* 0x000fe4000bf05270 */
[----:B------:R-:W-:Y:S01]  /*1a50*/  UIMAD.WIDE.U32 UR6, UR4, UR11, URZ ;  /* 0x0000000b040672a5 */ /* 0x000fe2000f8e00ff */
[----:B------:R-:W1:Y:S01]  /*1a60*/  LDCU.64 UR24, c[0x0][0x4d0] ;  /* 0x00009a00ff1877ac */ /* 0x000e620008000a00 */
[----:B------:R-:W-:-:S05]  /*1a70*/  UIADD3 UR38, UPT, UPT, UR55, UR36, URZ ;  /* 0x0000002437267290 */ /* 0x000fca000fffe0ff */
[----:B------:R-:W-:Y:S01]  /*1a80*/  UMOV UR6, UR7 ;  /* 0x0000000700067c82 */ /* 0x000fe20008000000 */
[----:B------:R-:W-:Y:S02]  /*1a90*/  UIADD3 UR7, UPT, UPT, -UR4, URZ, URZ ;  /* 0x000000ff04077290 */ /* 0x000fe4000fffe1ff */
[----:B----4-:R-:W-:Y:S02]  /*1aa0*/  USHF.R.U32.HI UR6, URZ, UR8, UR6 ;  /* 0x00000008ff067299 */ /* 0x010fe40008011606 */
[----:B------:R-:W-:Y:S02]  /*1ab0*/  UIADD3 UR8, UPT, UPT, -UR5, URZ, URZ ;  /* 0x000000ff05087290 */ /* 0x000fe4000fffe1ff */
[----:B------:R-:W-:Y:S02]  /*1ac0*/  USEL UR14, UR4, UR6, !UP0 ;  /* 0x00000006040e7287 */ /* 0x000fe4000c000000 */
[----:B------:R-:W-:Y:S02]  /*1ad0*/  UIMAD UR7, UR15, UR7, UR5 ;  /* 0x000000070f0772a4 */ /* 0x000fe4000f8e0205 */
[----:B------:R-:W-:-:S02]  /*1ae0*/  UIADD3 UR6, UPT, UPT, -UR14, URZ, URZ ;  /* 0x000000ff0e067290 */ /* 0x000fc4000fffe1ff */
[----:B------:R-:W-:Y:S02]  /*1af0*/  UIMAD UR8, UR12, UR8, UR44 ;  /* 0x000000080c0872a4 */ /* 0x000fe4000f8e022c */
[----:B------:R-:W-:Y:S02]  /*1b00*/  UIMAD UR13, UR10, UR6, UR4 ;  /* 0x000000060a0d72a4 */ /* 0x000fe4000f8e0204 */
[----:B-1----:R-:W-:Y:S02]  /*1b10*/  UIMAD UR11, UR8, UR20, UR9 ;  /* 0x00000014080b72a4 */ /* 0x002fe4000f8e0209 */
[----:B------:R-:W-:Y:S01]  /*1b20*/  UIMAD UR12, UR7, UR21, UR16 ;  /* 0x00000015070c72a4 */ /* 0x000fe2000f8e0210 */
[----:B------:R-:W1:Y:S02]  /*1b30*/  LDCU.64 UR4, c[0x0][0x4f8] ;  /* 0x00009f00ff0477ac */ /* 0x000e640008000a00 */
[----:B------:R-:W4:Y:S01]  /*1b40*/  LDCU UR6, c[0x0][0x500] ;  /* 0x0000a000ff0677ac */ /* 0x000f220008000800 */
[----:B------:R-:W-:Y:S01]  /*1b50*/  UIMAD UR13, UR13, UR19, UR17 ;  /* 0x000000130d0d72a4 */ /* 0x000fe2000f8e0211 */
[----:B------:R-:W-:Y:S01]  /*1b60*/  UMOV UR27, URZ ;  /* 0x000000ff001b7c82 */ /* 0x000fe20008000000 */
[----:B------:R-:W-:Y:S01]  /*1b70*/  UMOV UR7, UR31 ;  /* 0x0000001f00077c82 */ /* 0x000fe20008000000 */
[----:B------:R-:W-:Y:S01]  /*1b80*/  UMOV UR20, URZ ;  /* 0x000000ff00147c82 */ /* 0x000fe20008000000 */
[----:B------:R-:W-:Y:S01]  /*1b90*/  UMOV UR21, URZ ;  /* 0x000000ff00157c82 */ /* 0x000fe20008000000 */
[----:B---3--:R-:W-:-:S07]  /*1ba0*/  UMOV UR22, URZ ;  /* 0x000000ff00167c82 */ /* 0x008fce0008000000 */
.L_x_23:
[----:B------:R-:W-:Y:S01]  /*1bb0*/  @!P3 MOV R3, 0x1800 ;  /* 0x000018000003b802 */ /* 0x000fe20000000f00 */
[----:B------:R-:W-:Y:S01]  /*1bc0*/  ULEA UR9, UR7, UR30, 0x3 ;  /* 0x0000001e07097291 */ /* 0x000fe2000f8e18ff */
[----:B-12---:R-:W-:Y:S11]  /*1bd0*/  @P0 BRA `(.L_x_19) ;  /* 0x0000000000100947 */ /* 0x006ff60003800000 */
[----:B------:R-:W-:Y:S04]  /*1be0*/  MOV R0, UR26 ;  /* 0x0000001a00007c02 */ /* 0x000fe80008000f00 */
[----:B------:R-:W-:Y:S04]  /*1bf0*/  SHF.L.U32 R5, R0, 0x1f, RZ ;  /* 0x0000001f00057819 */ /* 0x000fe800000006ff */
[----:B------:R-:W2:Y:S02]  /*1c00*/  SYNCS.PHASECHK.TRANS64.TRYWAIT P0, [UR9+0x110], R5 ;  /* 0x00011005ff0075a7 */ /* 0x000ea40008001109 */
[----:B--2---:R-:W-:Y:S05]  /*1c10*/  @!P0 BRA `(.L_x_20) ;  /* 0x00000074003c8947 */ /* 0x004fea0003800000 */
.L_x_19:
[----:B------:R3:W-:Y:S01]  /*1c20*/  @!P3 SYNCS.ARRIVE.TRANS64 RZ, [UR9], R3 ;  /* 0x00000003ffffb9a7 */ /* 0x0007e20008000009 */
[----:B------:R-:W-:Y:S04]  /*1c30*/  BSSY.RECONVERGENT B0, `(.L_x_21) ;  /* 0x0000003000007945 */ /* 0x000fe80003800200 */
[----:B------:R-:W-:Y:S05]  /*1c40*/  @P2 BRA `(.L_x_22) ;  /* 0x0000000000042947 */ /* 0x000fea0003800000 */
[----:B-1--4-:R-:W-:Y:S05]  /*1c50*/  BPT.TRAP 0x1 ;  /* 0x000000040000795c */ /* 0x012fea0000300000 */
.L_x_22:
[----:B-1--4-:R-:W-:Y:S05]  /*1c60*/  BSYNC.RECONVERGENT B0 ;  /* 0x0000000000007941 */ /* 0x012fea0003800200 */
.L_x_21:
[----:B------:R-:W-:Y:S02]  /*1c70*/  UIADD3 UR8, UPT, UPT, UR7, 0x1, URZ ;  /* 0x0000000107087890 */ /* 0x000fe4000fffe0ff */
[----:B------:R-:W-:Y:S02]  /*1c80*/  UIMAD UR15, UR20, UR23, UR4 ;  /* 0x00000017140f72a4 */ /* 0x000fe4000f8e0204 */
[----:B------:R-:W-:Y:S02]  /*1c90*/  UISETP.NE.AND UP0, UPT, UR8, 0x22, UPT ;  /* 0x000000220800788c */ /* 0x000fe4000bf05270 */
[----:B------:R-:W-:Y:S02]  /*1ca0*/  ULEA UR17, UR7, UR30, 0xb ;  /* 0x0000001e07117291 */ /* 0x000fe4000f8e58ff */
[----:B------:R-:W-:Y:S02]  /*1cb0*/  USEL UR10, URZ, 0x1, UP0 ;  /* 0x00000001ff0a7887 */ /* 0x000fe40008000000 */
[----:B------:R-:W-:Y:S02]  /*1cc0*/  USEL UR31, UR8, URZ, UP0 ;  /* 0x000000ff081f7287 */ /* 0x000fe40008000000 */
[----:B------:R-:W-:Y:S02]  /*1cd0*/  ULOP3.LUT UR26, UR26, UR10, URZ, 0x3c, !UPT ;  /* 0x0000000a1a1a7292 */ /* 0x000fe4000f8e3cff */
[----:B------:R-:W-:Y:S02]  /*1ce0*/  ULEA UR8, UR31, UR30, 0x3 ;  /* 0x0000001e1f087291 */ /* 0x000fe4000f8e18ff */
[----:B------:R-:W-:Y:S02]  /*1cf0*/  ULEA UR16, UR7, UR30, 0xc ;  /* 0x0000001e07107291 */ /* 0x000fe4000f8e60ff */
[----:B------:R-:W-:Y:S01]  /*1d00*/  UIADD3 UR34, UP0, UPT, UR42, 0x80, URZ ;  /* 0x000000802a227890 */ /* 0x000fe2000ff1e0ff */
[----:B--2---:R-:W-:Y:S01]  /*1d10*/  MOV R0, UR26 ;  /* 0x0000001a00007c02 */ /* 0x004fe20008000f00 */
[----:B------:R-:W-:Y:S02]  /*1d20*/  USHF.L.U32 UR10, UR27, 0x5, URZ ;  /* 0x000000051b0a7899 */ /* 0x000fe400080006ff */
[----:B------:R-:W-:Y:S01]  /*1d30*/  UIADD3.X UR35, UPT, UPT, URZ, UR43, URZ, UP0, !UPT ;  /* 0x0000002bff237290 */ /* 0x000fe200087fe4ff */
[----:B---3--:R-:W-:Y:S01]  /*1d40*/  SHF.L.U32 R3, R0, 0x1f, RZ ;  /* 0x0000001f00037819 */ /* 0x008fe200000006ff */
[----:B------:R-:W-:Y:S02]  /*1d50*/  UIADD3 UR32, UP3, UPT, UR42, 0x200, URZ ;  /* 0x000002002a207890 */ /* 0x000fe4000ff7e0ff */
[----:B------:R-:W-:Y:S01]  /*1d60*/  UIADD3 UR16, UPT, UPT, UR16, 0x15600, URZ ;  /* 0x0001560010107890 */ /* 0x000fe2000fffe0ff */
[----:B------:R3:W1:Y:S01]  /*1d70*/  SYNCS.PHASECHK.TRANS64.TRYWAIT P0, [UR8+0x110], R3 ;  /* 0x00011003ff0075a7 */ /* 0x0006620008001108 */
[----:B------:R-:W-:Y:S02]  /*1d80*/  UIMAD UR8, UR21, UR24, UR5 ;  /* 0x00000018150872a4 */ /* 0x000fe4000f8e0205 */
[----:B------:R-:W-:Y:S02]  /*1d90*/  UIMAD UR7, UR22, UR25, UR6 ;  /* 0x00000019160772a4 */ /* 0x000fe4000f8e0206 */
[----:B------:R-:W-:Y:S02]  /*1da0*/  ULEA UR15, UR8, UR15, 0x5 ;  /* 0x0000000f080f7291 */ /* 0x000fe4000f8e28ff */
[----:B------:R-:W-:Y:S02]  /*1db0*/  UIADD3 UR8, UPT, UPT, UR17, 0x4600, URZ ;  /* 0x0000460011087890 */ /* 0x000fe4000fffe0ff */
[----:B------:R-:W-:Y:S02]  /*1dc0*/  ULEA UR7, UR7, UR15, 0xa ;  /* 0x0000000f07077291 */ /* 0x000fe4000f8e50ff */
[----:B------:R-:W-:Y:S02]  /*1dd0*/  UIADD3.X UR33, UPT, UPT, URZ, UR43, URZ, UP3, !UPT ;  /* 0x0000002bff217290 */ /* 0x000fe40009ffe4ff */
[----:B------:R-:W-:Y:S02]  /*1de0*/  UPRMT UR7, UR7, 0x5410, URZ ;  /* 0x0000541007077896 */ /* 0x000fe400080000ff */
[----:B------:R-:W-:Y:S02]  /*1df0*/  UIADD3 UR37, UPT, UPT, UR20, 0x1, URZ ;  /* 0x0000000114257890 */ /* 0x000fe4000fffe0ff */
[----:B------:R-:W-:Y:S02]  /*1e00*/  UIADD3 UR29, UPT, UPT, UR21, 0x1, URZ ;  /* 0x00000001151d7890 */ /* 0x000fe4000fffe0ff */
[----:B------:R-:W-:Y:S02]  /*1e10*/  UISETP.NE.AND UP2, UPT, UR37, UR45, UPT ;  /* 0x0000002d2500728c */ /* 0x000fe4000bf45270 */
[----:B------:R-:W-:Y:S01]  /*1e20*/  UIADD3 UR28, UPT, UPT, UR22, 0x1, URZ ;  /* 0x00000001161c7890 */ /* 0x000fe2000fffe0ff */
[----:B------:R2:W-:Y:S01]  /*1e30*/  UTMALDG.5D.IM2COL [UR8], [UR34], UR7 ;  /* 0x00000008220073b4 */ /* 0x0005e20008060007 */
[----:B------:R-:W-:Y:S01]  /*1e40*/  UIADD3 UR36, UPT, UPT, UR36, 0x1, URZ ;  /* 0x0000000124247890 */ /* 0x000fe2000fffe0ff */
[----:B------:R-:W-:Y:S01]  /*1e50*/  UMOV UR46, 0x0 ;  /* 0x00000000002e7882 */ /* 0x000fe20000000000 */
[----:B------:R-:W-:Y:S01]  /*1e60*/  UMOV UR47, 0x10000000 ;  /* 0x10000000002f7882 */ /* 0x000fe20000000000 */
[----:B------:R-:W-:Y:S01]  /*1e70*/  UMOV UR17, UR9 ;  /* 0x0000000900117c82 */ /* 0x000fe20008000000 */
[----:B------:R-:W-:Y:S03]  /*1e80*/  UMOV UR19, UR10 ;  /* 0x0000000a00137c82 */ /* 0x000fe60008000000 */
[----:B------:R-:W-:Y:S01]  /*1e90*/  @UP2 UIADD3 UR29, UPT, UPT, UR21, URZ, URZ ;  /* 0x000000ff151d2290 */ /* 0x000fe2000fffe0ff */
[----:B------:R4:W-:Y:S03]  /*1ea0*/  UTMALDG.5D [UR16], [UR32], desc[UR46] ;  /* 0x00002e10200075b4 */ /* 0x0009e60008021000 */
[----:B------:R-:W-:Y:S11]  /*1eb0*/  UISETP.NE.AND UP1, UPT, UR29, UR40, UPT ;  /* 0x000000281d00728c */ /* 0x000ff6000bf25270 */
[----:B------:R-:W-:Y:S04]  /*1ec0*/  @UP1 UIADD3 UR28, UPT, UPT, UR22, URZ, URZ ;  /* 0x000000ff161c1290 */ /* 0x000fe8000fffe0ff */
[----:B------:R-:W-:Y:S02]  /*1ed0*/  UISETP.NE.AND UP0, UPT, UR28, UR41, UPT ;  /* 0x000000291c00728c */ /* 0x000fe4000bf05270 */
[----:B--2---:R-:W-:Y:S09]  /*1ee0*/  UIADD3 UR8, UPT, UPT, UR27, 0x1, URZ ;  /* 0x000000011b087890 */ /* 0x004ff2000fffe0ff */
[----:B------:R-:W-:Y:S01]  /*1ef0*/  @UP0 UIADD3 UR8, UPT, UPT, UR27, URZ, URZ ;  /* 0x000000ff1b080290 */ /* 0x000fe2000fffe0ff */
[----:B------:R-:W-:Y:S06]  /*1f00*/  UMOV UR7, UR31 ;  /* 0x0000001f00077c82 */ /* 0x000fec0008000000 */
[----:B------:R-:W-:Y:S01]  /*1f10*/  UMOV UR27, UR8 ;  /* 0x00000008001b7c82 */ /* 0x000fe20008000000 */
[----:B----4-:R-:W-:Y:S02]  /*1f20*/  USEL UR22, UR28, URZ, UP0 ;  /* 0x000000ff1c167287 */ /* 0x010fe40008000000 */
[----:B------:R-:W-:Y:S02]  /*1f30*/  UISETP.NE.AND UP0, UPT, UR36, UR38, UPT ;  /* 0x000000262400728c */ /* 0x000fe4000bf05270 */
[----:B------:R-:W-:Y:S02]  /*1f40*/  USEL UR20, UR37, URZ, UP2 ;  /* 0x000000ff25147287 */ /* 0x000fe40009000000 */
[----:B------:R-:W-:Y:S05]  /*1f50*/  USEL UR21, UR29, URZ, UP1 ;  /* 0x000000ff1d157287 */ /* 0x000fea0008800000 */
[----:B---3--:R-:W-:Y:S07]  /*1f60*/  BRA.U UP0, `(.L_x_23) ;  /* 0xfffffffd00107547 */ /* 0x008fee000b83ffff */
.L_x_18:
[----:B------:R-:W-:Y:S01]  /*1f70*/  ULEA UR4, UR31, UR30, 0x3 ;  /* 0x0000001e1f047291 */ /* 0x000fe2000f8e18ff */
[----:B-1----:R-:W-:Y:S01]  /*1f80*/  MOV R0, UR26 ;  /* 0x0000001a00007c02 */ /* 0x002fe20008000f00 */
[----:B------:R-:W-:Y:S01]  /*1f90*/  @!P1 SYNCS.ARRIVE.TRANS64.A1T0 RZ, [UR30+0x248], RZ ;  /* 0x000248ffffff99a7 */ /* 0x000fe2000810001e */
[----:B------:R-:W-:Y:S02]  /*1fa0*/  UISETP.GE.AND UP0, UPT, UR51, 0x1, UPT ;  /* 0x000000013300788c */ /* 0x000fe4000bf06270 */
[----:B------:R-:W-:-:S04]  /*1fb0*/  SHF.L.U32 R0, R0, 0x1f, RZ ;  /* 0x0000001f00007819 */ /* 0x000fc800000006ff */
[----:B--2---:R1:W2:Y:S03]  /*1fc0*/  SYNCS.PHASECHK.TRANS64.TRYWAIT P0, [UR4+0x110], R0 ;  /* 0x00011000ff0075a7 */ /* 0x0042a60008001104 */
[----:B------:R-:W-:Y:S05]  /*1fd0*/  BRA.U !UP0, `(.L_x_24) ;  /* 0x0000000508907547 */ /* 0x000fea000b800000 */
[----:B------:R-:W3:Y:S01]  /*1fe0*/  LDCU.128 UR8, c[0x0][0x480] ;  /* 0x00009000ff0877ac */ /* 0x000ee20008000c00 */
[----:B------:R-:W4:Y:S01]  /*1ff0*/  LDCU.128 UR32, c[0x0][0x490] ;  /* 0x00009200ff2077ac */ /* 0x000f220008000c00 */
[----:B------:R-:W1:Y:S01]  /*2000*/  LDCU.64 UR28, c[0x0][0x4c0] ;  /* 0x00009800ff1c77ac */ /* 0x000e620008000a00 */
[----:B------:R-:W1:Y:S01]  /*2010*/  LDCU UR13, c[0x0][0x4c8] ;  /* 0x00009900ff0d77ac */ /* 0x000e620008000800 */
[----:B------:R-:W1:Y:S01]  /*2020*/  LDCU.64 UR16, c[0x0][0x4f0] ;  /* 0x00009e00ff1077ac */ /* 0x000e620008000a00 */
[----:B---3--:R-:W-:Y:S02]  /*2030*/  UIMAD.WIDE.U32 UR4, UR44, UR9, URZ ;  /* 0x000000092c0472a5 */ /* 0x008fe4000f8e00ff */
[----:B------:R-:W-:Y:S02]  /*2040*/  UISETP.NE.AND UP0, UPT, UR8, 0x1, UPT ;  /* 0x000000010800788c */ /* 0x000fe4000bf05270 */
[----:B------:R-:W-:Y:S01]  /*2050*/  USHF.R.U32.HI UR5, URZ, UR10, UR5 ;  /* 0x0000000aff057299 */ /* 0x000fe20008011605 */
[----:B------:R-:W3:Y:S03]  /*2060*/  LDCU UR9, c[0x0][0x4a0] ;  /* 0x00009400ff0977ac */ /* 0x000ee60008000800 */
[----:B------:R-:W-:-:S02]  /*2070*/  USEL UR5, UR44, UR5, !UP0 ;  /* 0x000000052c057287 */ /* 0x000fc4000c000000 */
[----:B------:R-:W-:Y:S02]  /*2080*/  UISETP.NE.AND UP0, UPT, UR11, 0x1, UPT ;  /* 0x000000010b00788c */ /* 0x000fe4000bf05270 */
[----:B----4-:R-:W-:Y:S01]  /*2090*/  UIMAD.WIDE.U32 UR6, UR5, UR32, URZ ;  /* 0x00000020050672a5 */ /* 0x010fe2000f8e00ff */
[----:B------:R-:W1:Y:S01]  /*20a0*/  LDCU UR10, c[0x0][0x4ec] ;  /* 0x00009d80ff0a77ac */ /* 0x000e620008000800 */
[----:B------:R-:W4:Y:S05]  /*20b0*/  LDCU UR46, c[0x0][0x38c] ;  /* 0x00007180ff2e77ac */ /* 0x000f2a0008000800 */
[----:B------:R-:W-:Y:S01]  /*20c0*/  UMOV UR4, UR7 ;  /* 0x0000000700047c82 */ /* 0x000fe20008000000 */
[----:B------:R-:W1:Y:S01]  /*20d0*/  LDCU UR23, c[0x0][0x4cc] ;  /* 0x00009980ff1777ac */ /* 0x000e620008000800 */
[----:B------:R-:W-:Y:S01]  /*20e0*/  USHF.R.U32.HI UR4, URZ, UR33, UR4 ;  /* 0x00000021ff047299 */ /* 0x000fe20008011604 */
[----:B------:R-:W1:Y:S03]  /*20f0*/  LDCU.64 UR40, c[0x0][0x390] ;  /* 0x00007200ff2877ac */ /* 0x000e660008000a00 */
[----:B------:R-:W-:-:S02]  /*2100*/  USEL UR4, UR5, UR4, !UP0 ;  /* 0x0000000405047287 */ /* 0x000fc4000c000000 */
[----:B------:R-:W-:Y:S02]  /*2110*/  UISETP.NE.AND UP0, UPT, UR34, 0x1, UPT ;  /* 0x000000012200788c */ /* 0x000fe4000bf05270 */
[----:B------:R-:W-:Y:S01]  /*2120*/  UIMAD.WIDE.U32 UR6, UR4, UR35, URZ ;  /* 0x00000023040672a5 */ /* 0x000fe2000f8e00ff */
[----:B------:R-:W1:Y:S01]  /*2130*/  LDCU.64 UR24, c[0x0][0x4d0] ;  /* 0x00009a00ff1877ac */ /* 0x000e620008000a00 */
[----:B------:R-:W-:-:S05]  /*2140*/  UIADD3 UR38, UPT, UPT, UR51, UR38, URZ ;  /* 0x0000002633267290 */ /* 0x000fca000fffe0ff */
[----:B------:R-:W-:Y:S01]  /*2150*/  UMOV UR6, UR7 ;  /* 0x0000000700067c82 */ /* 0x000fe20008000000 */
[----:B------:R-:W-:Y:S02]  /*2160*/  UIADD3 UR7, UPT, UPT, -UR5, URZ, URZ ;  /* 0x000000ff05077290 */ /* 0x000fe4000fffe1ff */
[----:B---3--:R-:W-:Y:S02]  /*2170*/  USHF.R.U32.HI UR6, URZ, UR9, UR6 ;  /* 0x00000009ff067299 */ /* 0x008fe40008011606 */
[----:B------:R-:W-:Y:S02]  /*2180*/  UIMAD UR7, UR8, UR7, UR44 ;  /* 0x00000007080772a4 */ /* 0x000fe4000f8e022c */
[----:B------:R-:W-:Y:S02]  /*2190*/  USEL UR14, UR4, UR6, !UP0 ;  /* 0x00000006040e7287 */ /* 0x000fe4000c000000 */
[----:B------:R-:W-:Y:S02]  /*21a0*/  UIADD3 UR6, UPT, UPT, -UR4, URZ, URZ ;  /* 0x000000ff04067290 */ /* 0x000fe4000fffe1ff */
[----:B------:R-:W-:-:S02]  /*21b0*/  UIADD3 UR9, UPT, UPT, -UR14, URZ, URZ ;  /* 0x000000ff0e097290 */ /* 0x000fc4000fffe1ff */
[----:B------:R-:W-:Y:S02]  /*21c0*/  UIMAD UR12, UR11, UR6, UR5 ;  /* 0x000000060b0c72a4 */ /* 0x000fe4000f8e0205 */
[----:B------:R-:W-:Y:S02]  /*21d0*/  UIMAD UR9, UR34, UR9, UR4 ;  /* 0x00000009220972a4 */ /* 0x000fe4000f8e0204 */
[----:B-1----:R-:W-:Y:S01]  /*21e0*/  UIMAD UR11, UR7, UR28, UR10 ;  /* 0x0000001c070b72a4 */ /* 0x002fe2000f8e020a */
[----:B------:R-:W1:Y:S02]  /*21f0*/  LDCU.64 UR4, c[0x0][0x4f8] ;  /* 0x00009f00ff0477ac */ /* 0x000e640008000a00 */
[----:B------:R-:W3:Y:S01]  /*2200*/  LDCU UR6, c[0x0][0x500] ;  /* 0x0000a000ff0677ac */ /* 0x000ee20008000800 */
[----:B------:R-:W-:Y:S02]  /*2210*/  UIMAD UR12, UR12, UR29, UR16 ;  /* 0x0000001d0c0c72a4 */ /* 0x000fe4000f8e0210 */
[----:B------:R-:W-:Y:S01]  /*2220*/  UIMAD UR13, UR9, UR13, UR17 ;  /* 0x0000000d090d72a4 */ /* 0x000fe2000f8e0211 */
[----:B------:R-:W-:Y:S01]  /*2230*/  UMOV UR37, UR51 ;  /* 0x0000003300257c82 */ /* 0x000fe20008000000 */
[----:B----4-:R-:W-:-:S10]  /*2240*/  UMOV UR7, UR31 ;  /* 0x0000001f00077c82 */ /* 0x010fd40008000000 */
.L_x_29:
[----:B------:R-:W-:Y:S01]  /*2250*/  @!P3 MOV R3, 0x1800 ;  /* 0x000018000003b802 */ /* 0x000fe20000000f00 */
[----:B------:R-:W-:Y:S01]  /*2260*/  ULEA UR9, UR7, UR30, 0x3 ;  /* 0x0000001e07097291 */ /* 0x000fe2000f8e18ff */
[----:B-12---:R-:W-:Y:S11]  /*2270*/  @P0 BRA `(.L_x_25) ;  /* 0x0000000000100947 */ /* 0x006ff60003800000 */
[----:B------:R-:W-:Y:S04]  /*2280*/  MOV R0, UR26 ;  /* 0x0000001a00007c02 */ /* 0x000fe80008000f00 */
[----:B------:R-:W-:Y:S04]  /*2290*/  SHF.L.U32 R5, R0, 0x1f, RZ ;  /* 0x0000001f00057819 */ /* 0x000fe800000006ff */
[----:B------:R-:W2:Y:S02]  /*22a0*/  SYNCS.PHASECHK.TRANS64.TRYWAIT P0, [UR9+0x110], R5 ;  /* 0x00011005ff0075a7 */ /* 0x000ea40008001109 */
[----:B--2---:R-:W-:Y:S05]  /*22b0*/  @!P0 BRA `(.L_x_26) ;  /* 0x0000006c00ac8947 */ /* 0x004fea0003800000 */
.L_x_25:
[----:B------:R4:W-:Y:S01]  /*22c0*/  @!P3 SYNCS.ARRIVE.TRANS64 RZ, [UR9], R3 ;  /* 0x00000003ffffb9a7 */ /* 0x0009e20008000009 */
[----:B------:R-:W-:Y:S04]  /*22d0*/  BSSY.RECONVERGENT B0, `(.L_x_27) ;  /* 0x0000003000007945 */ /* 0x000fe80003800200 */
[----:B------:R-:W-:Y:S05]  /*22e0*/  @P2 BRA `(.L_x_28) ;  /* 0x0000000000042947 */ /* 0x000fea0003800000 */
[----:B-1-3--:R-:W-:Y:S05]  /*22f0*/  BPT.TRAP 0x1 ;  /* 0x000000040000795c */ /* 0x00afea0000300000 */
.L_x_28:
[----:B-1-3--:R-:W-:Y:S05]  /*2300*/  BSYNC.RECONVERGENT B0 ;  /* 0x0000000000007941 */ /* 0x00afea0003800200 */
.L_x_27:
        /* <DEDUP_REMOVED lines=8> */
[----:B------:R-:W-:Y:S02]  /*2390*/  UIMAD UR10, UR21, UR24, UR5 ;  /* 0x00000018150a72a4 */ /* 0x000fe4000f8e0205 */
[----:B------:R-:W-:Y:S01]  /*23a0*/  UIADD3 UR34, UP0, UPT, UR42, 0x80, URZ ;  /* 0x000000802a227890 */ /* 0x000fe2000ff1e0ff */
[----:B--2---:R-:W-:Y:S01]  /*23b0*/  MOV R0, UR26 ;  /* 0x0000001a00007c02 */ /* 0x004fe20008000f00 */
[----:B------:R-:W-:Y:S02]  /*23c0*/  ULEA UR10, UR10, UR15, 0x5 ;  /* 0x0000000f0a0a7291 */ /* 0x000fe4000f8e28ff */
[----:B------:R-:W-:Y:S01]  /*23d0*/  USHF.L.U32 UR19, UR27, 0x5, URZ ;  /* 0x000000051b137899 */ /* 0x000fe200080006ff */
[----:B----4-:R-:W-:Y:S01]  /*23e0*/  SHF.L.U32 R3, R0, 0x1f, RZ ;  /* 0x0000001f00037819 */ /* 0x010fe200000006ff */
[----:B------:R-:W-:Y:S02]  /*23f0*/  UIADD3.X UR35, UPT, UPT, URZ, UR43, URZ, UP0, !UPT ;  /* 0x0000002bff237290 */ /* 0x000fe400087fe4ff */
[----:B------:R-:W-:Y:S01]  /*2400*/  UIADD3 UR32, UP3, UPT, UR42, 0x200, URZ ;  /* 0x000002002a207890 */ /* 0x000fe2000ff7e0ff */
[----:B------:R4:W1:Y:S01]  /*2410*/  SYNCS.PHASECHK.TRANS64.TRYWAIT P0, [UR8+0x110], R3 ;  /* 0x00011003ff0075a7 */ /* 0x0008620008001108 */
[----:B------:R-:W-:Y:S02]  /*2420*/  ULEA UR8, UR7, UR30, 0xb ;  /* 0x0000001e07087291 */ /* 0x000fe4000f8e58ff */
[----:B------:R-:W-:Y:S02]  /*2430*/  UIMAD UR7, UR22, UR25, UR6 ;  /* 0x00000019160772a4 */ /* 0x000fe4000f8e0206 */
[----:B------:R-:W-:Y:S02]  /*2440*/  UIADD3 UR8, UPT, UPT, UR8, 0x4600, URZ ;  /* 0x0000460008087890 */ /* 0x000fe4000fffe0ff */
[----:B------:R-:W-:Y:S02]  /*2450*/  ULEA UR7, UR7, UR10, 0xa ;  /* 0x0000000a07077291 */ /* 0x000fe4000f8e50ff */
[----:B------:R-:W-:Y:S02]  /*2460*/  UIADD3.X UR33, UPT, UPT, URZ, UR43, URZ, UP3, !UPT ;  /* 0x0000002bff217290 */ /* 0x000fe40009ffe4ff */
[----:B------:R-:W-:Y:S02]  /*2470*/  UPRMT UR7, UR7, 0x5410, URZ ;  /* 0x0000541007077896 */ /* 0x000fe400080000ff */
[----:B------:R-:W-:Y:S02]  /*2480*/  UIADD3 UR16, UPT, UPT, UR16, 0x15600, URZ ;  /* 0x0001560010107890 */ /* 0x000fe4000fffe0ff */
[----:B------:R-:W-:Y:S02]  /*2490*/  UIADD3 UR36, UPT, UPT, UR20, 0x1, URZ ;  /* 0x0000000114247890 */ /* 0x000fe4000fffe0ff */
[----:B------:R-:W-:Y:S02]  /*24a0*/  UIADD3 UR29, UPT, UPT, UR21, 0x1, URZ ;  /* 0x00000001151d7890 */ /* 0x000fe4000fffe0ff */
[----:B------:R-:W-:Y:S02]  /*24b0*/  UISETP.NE.AND UP2, UPT, UR36, UR46, UPT ;  /* 0x0000002e2400728c */ /* 0x000fe4000bf45270 */
[----:B------:R-:W-:Y:S01]  /*24c0*/  UIADD3 UR28, UPT, UPT, UR22, 0x1, URZ ;  /* 0x00000001161c7890 */ /* 0x000fe2000fffe0ff */
[----:B------:R-:W-:Y:S01]  /*24d0*/  UMOV UR10, UR19 ;  /* 0x00000013000a7c82 */ /* 0x000fe20008000000 */
[----:B------:R-:W-:Y:S01]  /*24e0*/  UMOV UR44, 0x0 ;  /* 0x00000000002c7882 */ /* 0x000fe20000000000 */
[----:B------:R2:W-:Y:S01]  /*24f0*/  UTMALDG.5D.IM2COL [UR8], [UR34], UR7 ;  /* 0x00000008220073b4 */ /* 0x0005e20008060007 */
[----:B------:R-:W-:Y:S01]  /*2500*/  UMOV UR45, 0x10000000 ;  /* 0x10000000002d7882 */ /* 0x000fe20000000000 */
[----:B------:R-:W-:Y:S04]  /*2510*/  UMOV UR17, UR9 ;  /* 0x0000000900117c82 */ /* 0x000fe80008000000 */
[----:B------:R-:W-:Y:S01]  /*2520*/  @UP2 UIADD3 UR29, UPT, UPT, UR21, URZ, URZ ;  /* 0x000000ff151d2290 */ /* 0x000fe2000fffe0ff */
[----:B------:R3:W-:Y:S03]  /*2530*/  UTMALDG.5D [UR16], [UR32], desc[UR44] ;  /* 0x00002c10200075b4 */ /* 0x0007e60008021000 */
[----:B------:R-:W-:Y:S11]  /*2540*/  UISETP.NE.AND UP1, UPT, UR29, UR40, UPT ;  /* 0x000000281d00728c */ /* 0x000ff6000bf25270 */
[----:B------:R-:W-:Y:S04]  /*2550*/  @UP1 UIADD3 UR28, UPT, UPT, UR22, URZ, URZ ;  /* 0x000000ff161c1290 */ /* 0x000fe8000fffe0ff */
[----:B------:R-:W-:Y:S02]  /*2560*/  UISETP.NE.AND UP0, UPT, UR28, UR41, UPT ;  /* 0x000000291c00728c */ /* 0x000fe4000bf05270 */
[----:B--2---:R-:W-:Y:S09]  /*2570*/  UIADD3 UR8, UPT, UPT, UR27, 0x1, URZ ;  /* 0x000000011b087890 */ /* 0x004ff2000fffe0ff */
[----:B------:R-:W-:Y:S02]  /*2580*/  @UP0 UIADD3 UR8, UPT, UPT, UR27, URZ, URZ ;  /* 0x000000ff1b080290 */ /* 0x000fe4000fffe0ff */
[----:B------:R-:W-:Y:S05]  /*2590*/  UIADD3 UR7, UPT, UPT, UR37, -0x1, URZ ;  /* 0xffffffff25077890 */ /* 0x000fea000fffe0ff */
[----:B------:R-:W-:Y:S01]  /*25a0*/  UMOV UR27, UR8 ;  /* 0x00000008001b7c82 */ /* 0x000fe20008000000 */
[----:B---3--:R-:W-:Y:S02]  /*25b0*/  USEL UR22, UR28, URZ, UP0 ;  /* 0x000000ff1c167287 */ /* 0x008fe40008000000 */
[----:B------:R-:W-:Y:S02]  /*25c0*/  UISETP.GT.U32.AND UP0, UPT, UR37, 0x1, UPT ;  /* 0x000000012500788c */ /* 0x000fe4000bf04070 */
[----:B------:R-:W-:Y:S02]  /*25d0*/  USEL UR20, UR36, URZ, UP2 ;  /* 0x000000ff24147287 */ /* 0x000fe40009000000 */
[----:B------:R-:W-:Y:S01]  /*25e0*/  USEL UR21, UR29, URZ, UP1 ;  /* 0x000000ff1d157287 */ /* 0x000fe20008800000 */
[----:B------:R-:W-:Y:S01]  /*25f0*/  UMOV UR37, UR7 ;  /* 0x0000000700257c82 */ /* 0x000fe20008000000 */
[----:B------:R-:W-:Y:S03]  /*2600*/  UMOV UR7, UR31 ;  /* 0x0000001f00077c82 */ /* 0x000fe60008000000 */
[----:B----4-:R-:W-:Y:S07]  /*2610*/  BRA.U UP0, `(.L_x_29) ;  /* 0xfffffffd000c7547 */ /* 0x010fee000b83ffff */
.L_x_24:
[----:B------:R-:W-:Y:S01]  /*2620*/  SHF.L.U32 R3, R2, 0x1f, RZ ;  /* 0x0000001f02037819 */ /* 0x000fe200000006ff */
[----:B------:R-:W-:-:S03]  /*2630*/  NOP ;  /* 0x0000000000007918 */ /* 0x000fc60000000000 */
[----:B-12---:R-:W1:Y:S02]  /*2640*/  SYNCS.PHASECHK.TRANS64.TRYWAIT P0, [UR30+0x250], R3 ;  /* 0x00025003ff0075a7 */ /* 0x006e64000800111e */
[----:B-1----:R-:W-:Y:S05]  /*2650*/  @!P0 BRA `(.L_x_30) ;  /* 0x0000006800dc8947 */ /* 0x002fea0003800000 */
.L_x_132:
[----:B------:R-:W2:Y:S01]  /*2660*/  LDS.128 R4, [UR30+0x290] ;  /* 0x0002901eff047984 */ /* 0x000ea20008000c00 */
[----:B------:R-:W-:Y:S02]  /*2670*/  UIADD3 UR4, UPT, UPT, UR30, 0x258, URZ ;  /* 0x000002581e047890 */ /* 0x000fe4000fffe0ff */
[----:B------:R-:W-:Y:S01]  /*2680*/  UISETP.GE.AND UP0, UPT, UR39, 0x1, UPT ;  /* 0x000000012700788c */ /* 0x000fe2000bf06270 */
[----:B------:R-:W-:Y:S01]  /*2690*/  @!PT LDS RZ, [RZ] ;  /* 0x00000000fffff984 */ /* 0x000fe20000000800 */
[----:B------:R-:W-:Y:S01]  /*26a0*/  @!PT LDS RZ, [RZ] ;  /* 0x00000000fffff984 */ /* 0x000fe20000000800 */
[----:B------:R-:W-:Y:S01]  /*26b0*/  @!PT LDS RZ, [RZ] ;  /* 0x00000000fffff984 */ /* 0x000fe20000000800 */
[----:B------:R-:W-:Y:S01]  /*26c0*/  @!PT LDS RZ, [RZ] ;  /* 0x00000000fffff984 */ /* 0x000fe20000000800 */
[----:B------:R3:W-:Y:S06]  /*26d0*/  MEMBAR.ALL.CTA ;  /* 0x0000000000007992 */ /* 0x0007ec0000008000 */
[----:B---3--:R-:W3:Y:S01]  /*26e0*/  FENCE.VIEW.ASYNC.S ;  /* 0x00000000000073c6 */ /* 0x008ee20000000000 */
[----:B------:R-:W-:-:S09]  /*26f0*/  UPRMT UR4, URZ, 0x654, UR4 ;  /* 0x00000654ff047896 */ /* 0x000fd20008000004 */
[----:B---3--:R-:W-:Y:S01]  /*2700*/  SYNCS.ARRIVE.TRANS64.RED.A1T0 RZ, [UR4], RZ ;  /* 0x000000ffffff79a7 */ /* 0x008fe20008100404 */
[----:B--2---:R-:W-:-:S13]  /*2710*/  LOP3.LUT P0, RZ, R6, 0x1, RZ, 0xc0, !PT ;  /* 0x0000000106ff7812 */ /* 0x004fda000780c0ff */
[----:B------:R-:W-:Y:S01]  /*2720*/  VOTEU.ANY UP1, P0 ;  /* 0x0000000000ff7886 */ /* 0x000fe20000020100 */
[----:B------:R-:W-:-:S13]  /*2730*/  PLOP3.LUT P0, PT, PT, PT, UP1, 0x80, 0x8 ;  /* 0x000000000008781c */ /* 0x000fda0003f0f018 */
[----:B-1----:R-:W-:Y:S02]  /*2740*/  @P0 MOV R0, R4 ;  /* 0x0000000400000202 */ /* 0x002fe40000000f00 */
[----:B------:R-:W-:Y:S02]  /*2750*/  @P0 LOP3.LUT R4, R5, 0xffff, RZ, 0xc0, !PT ;  /* 0x0000ffff05040812 */ /* 0x000fe400078ec0ff */
[----:B------:R-:W-:Y:S02]  /*2760*/  @P0 R2UR UR6, R0 ;  /* 0x00000000000602ca */ /* 0x000fe400000e0000 */
[----:B------:R-:W-:-:S11]  /*2770*/  @P0 R2UR UR5, R4 ;  /* 0x00000000040502ca */ /* 0x000fd600000e0000 */
[----:B------:R-:W-:Y:S02]  /*2780*/  @UP1 UMOV UR49, UR6 ;  /* 0x0000000600311c82 */ /* 0x000fe40008000000 */
[----:B------:R-:W-:Y:S01]  /*2790*/  @UP1 UMOV UR48, UR5 ;  /* 0x0000000500301c82 */ /* 0x000fe20008000000 */
[----:B------:R-:W-:Y:S05]  /*27a0*/  BRA.U !UP0, `(.L_x_31) ;  /* 0x0000000108d47547 */ /* 0x000fea000b800000 */
[----:B------:R-:W1:Y:S01]  /*27b0*/  LDCU.128 UR16, c[0x0][0xc10] ;  /* 0x00018200ff1077ac */ /* 0x000e620008000c00 */
[----:B------:R-:W2:Y:S01]  /*27c0*/  LDCU UR20, c[0x0][0xc20] ;  /* 0x00018400ff1477ac */ /* 0x000ea20008000800 */
[----:B------:R-:W3:Y:S01]  /*27d0*/  LDCU UR13, c[0x0][0xc0c] ;  /* 0x00018180ff0d77ac */ /* 0x000ee20008000800 */
[----:B------:R-:W4:Y:S01]  /*27e0*/  LDCU.64 UR14, c[0x0][0xc28] ;  /* 0x00018500ff0e77ac */ /* 0x000f220008000a00 */
[----:B------:R-:W-:Y:S02]  /*27f0*/  UISETP.NE.AND UP3, UPT, UR39, 0x1, UPT ;  /* 0x000000012700788c */ /* 0x000fe4000bf65270 */
[----:B-1----:R-:W-:Y:S02]  /*2800*/  UIMAD.WIDE.U32 UR4, UR52, UR19, URZ ;  /* 0x00000013340472a5 */ /* 0x002fe4000f8e00ff */
[----:B------:R-:W-:Y:S02]  /*2810*/  UIMAD.WIDE.U32 UR6, UR53, UR16, URZ ;  /* 0x00000010350672a5 */ /* 0x000fe4000f8e00ff */
[----:B------:R-:W-:-:S02]  /*2820*/  UISETP.NE.AND UP0, UPT, UR18, 0x1, UPT ;  /* 0x000000011200788c */ /* 0x000fc4000bf05270 */
[----:B------:R-:W-:Y:S01]  /*2830*/  UIMAD.WIDE.U32 UR10, UR48, UR19, URZ ;  /* 0x00000013300a72a5 */ /* 0x000fe2000f8e00ff */
[----:B------:R-:W-:Y:S01]  /*2840*/  UMOV UR4, UR5 ;  /* 0x0000000500047c82 */ /* 0x000fe20008000000 */
[----:B---3--:R-:W-:Y:S02]  /*2850*/  UISETP.NE.AND UP2, UPT, UR13, 0x1, UPT ;  /* 0x000000010d00788c */ /* 0x008fe4000bf45270 */
[----:B--2---:R-:W-:Y:S02]  /*2860*/  USHF.R.U32.HI UR5, URZ, UR20, UR4 ;  /* 0x00000014ff057299 */ /* 0x004fe40008011604 */
[----:B------:R-:W-:Y:S01]  /*2870*/  UIMAD.WIDE.U32 UR8, UR49, UR16, URZ ;  /* 0x00000010310872a5 */ /* 0x000fe2000f8e00ff */
[----:B------:R-:W-:Y:S01]  /*2880*/  UMOV UR4, UR7 ;  /* 0x0000000700047c82 */ /* 0x000fe20008000000 */
[----:B------:R-:W-:Y:S02]  /*2890*/  USEL UR5, UR52, UR5, !UP0 ;  /* 0x0000000534057287 */ /* 0x000fe4000c000000 */
[----:B------:R-:W-:-:S02]  /*28a0*/  USHF.R.U32.HI UR4, URZ, UR17, UR4 ;  /* 0x00000011ff047299 */ /* 0x000fc40008011604 */
[----:B----4-:R-:W-:Y:S02]  /*28b0*/  UIMAD.WIDE.U32 UR6, UR5, UR14, URZ ;  /* 0x0000000e050672a5 */ /* 0x010fe4000f8e00ff */
[----:B------:R-:W-:Y:S01]  /*28c0*/  USEL UR12, UR53, UR4, !UP2 ;  /* 0x00000004350c7287 */ /* 0x000fe2000d000000 */
[----:B------:R-:W-:Y:S02]  /*28d0*/  UMOV UR8, UR9 ;  /* 0x0000000900087c82 */ /* 0x000fe40008000000 */
[----:B------:R-:W-:Y:S01]  /*28e0*/  UMOV UR4, UR11 ;  /* 0x0000000b00047c82 */ /* 0x000fe20008000000 */
[----:B------:R-:W-:Y:S01]  /*28f0*/  UIMAD.WIDE.U32 UR10, UR12, UR14, URZ ;  /* 0x0000000e0c0a72a5 */ /* 0x000fe2000f8e00ff */
[----:B------:R-:W-:Y:S01]  /*2900*/  UMOV UR6, UR7 ;  /* 0x0000000700067c82 */ /* 0x000fe20008000000 */
[----:B------:R-:W-:Y:S02]  /*2910*/  USHF.R.U32.HI UR4, URZ, UR20, UR4 ;  /* 0x00000014ff047299 */ /* 0x000fe40008011604 */
[----:B------:R-:W-:-:S02]  /*2920*/  @UP3 USHF.R.U32.HI UR5, URZ, UR15, UR6 ;  /* 0x0000000fff053299 */ /* 0x000fc40008011606 */
[----:B------:R-:W-:Y:S01]  /*2930*/  USHF.R.U32.HI UR17, URZ, UR17, UR8 ;  /* 0x00000011ff117299 */ /* 0x000fe20008011608 */
[----:B------:R-:W-:Y:S01]  /*2940*/  UMOV UR6, UR11 ;  /* 0x0000000b00067c82 */ /* 0x000fe20008000000 */
[----:B------:R-:W-:Y:S02]  /*2950*/  USEL UR4, UR48, UR4, !UP0 ;  /* 0x0000000430047287 */ /* 0x000fe4000c000000 */
[----:B------:R-:W-:Y:S02]  /*2960*/  @UP3 USHF.R.U32.HI UR12, URZ, UR15, UR6 ;  /* 0x0000000fff0c3299 */ /* 0x000fe40008011606 */
[----:B------:R-:W-:Y:S02]  /*2970*/  UIMAD UR6, UR39, UR5, URZ ;  /* 0x00000005270672a4 */ /* 0x000fe4000f8e02ff */
[----:B------:R-:W-:Y:S02]  /*2980*/  USEL UR5, UR49, UR17, !UP2 ;  /* 0x0000001131057287 */ /* 0x000fe4000d000000 */
[----:B------:R-:W-:-:S02]  /*2990*/  UIMAD UR8, UR39, UR12, URZ ;  /* 0x0000000c270872a4 */ /* 0x000fc4000f8e02ff */
[----:B------:R-:W-:Y:S02]  /*29a0*/  UISETP.GE.AND UP0, UPT, UR4, UR6, UPT ;  /* 0x000000060400728c */ /* 0x000fe4000bf06270 */
[----:B------:R-:W-:Y:S02]  /*29b0*/  UIMAD.WIDE.U32 UR6, UR4, UR14, URZ ;  /* 0x0000000e040672a5 */ /* 0x000fe4000f8e00ff */
[----:B------:R-:W-:Y:S02]  /*29c0*/  UISETP.GE.OR UP0, UPT, UR5, UR8, UP0 ;  /* 0x000000080500728c */ /* 0x000fe40008706670 */
[----:B------:R-:W-:Y:S02]  /*29d0*/  UIMAD.WIDE.U32 UR8, UR5, UR14, URZ ;  /* 0x0000000e050872a5 */ /* 0x000fe4000f8e00ff */
[----:B------:R-:W-:Y:S01]  /*29e0*/  UIADD3 UR10, UPT, UPT, -UR4, URZ, URZ ;  /* 0x000000ff040a7290 */ /* 0x000fe2000fffe1ff */
[----:B------:R-:W-:Y:S02]  /*29f0*/  UMOV UR6, UR7 ;  /* 0x0000000700067c82 */ /* 0x000fe40008000000 */
[----:B------:R-:W-:-:S02]  /*2a00*/  USHF.R.U32.HI UR6, URZ, UR15, UR6 ;  /* 0x0000000fff067299 */ /* 0x000fc40008011606 */
[----:B------:R-:W-:Y:S02]  /*2a10*/  UIMAD UR10, UR18, UR10, UR48 ;  /* 0x0000000a120a72a4 */ /* 0x000fe4000f8e0230 */
[----:B------:R-:W-:Y:S01]  /*2a20*/  USEL UR6, UR4, UR6, !UP3 ;  /* 0x0000000604067287 */ /* 0x000fe2000d800000 */
[----:B------:R-:W-:Y:S01]  /*2a30*/  @!UP0 UMOV UR7, UR9 ;  /* 0x0000000900078c82 */ /* 0x000fe20008000000 */
[----:B------:R-:W-:Y:S02]  /*2a40*/  UIADD3 UR9, UPT, UPT, -UR5, URZ, URZ ;  /* 0x000000ff05097290 */ /* 0x000fe4000fffe1ff */
[----:B------:R-:W-:Y:S02]  /*2a50*/  @!UP0 USHF.R.U32.HI UR7, URZ, UR15, UR7 ;  /* 0x0000000fff078299 */ /* 0x000fe40008011607 */
[----:B------:R-:W-:Y:S02]  /*2a60*/  UIADD3 UR8, UPT, UPT, -UR6, URZ, URZ ;  /* 0x000000ff06087290 */ /* 0x000fe4000fffe1ff */
[----:B------:R-:W-:-:S02]  /*2a70*/  @!UP0 USEL UR7, UR5, UR7, !UP3 ;  /* 0x0000000705078287 */ /* 0x000fc4000d800000 */
[----:B------:R-:W-:Y:S02]  /*2a80*/  UIMAD UR8, UR39, UR8, UR4 ;  /* 0x00000008270872a4 */ /* 0x000fe4000f8e0204 */
[----:B------:R-:W-:Y:S02]  /*2a90*/  @!UP0 UIADD3 UR6, UPT, UPT, UR6, -UR7, URZ ;  /* 0x8000000706068290 */ /* 0x000fe4000fffe0ff */
[----:B------:R-:W-:Y:S02]  /*2aa0*/  @!UP0 UIMAD UR7, UR8, UR12, UR7 ;  /* 0x0000000c080782a4 */ /* 0x000fe4000f8e0207 */
[----:B------:R-:W-:Y:S02]  /*2ab0*/  @!UP0 UIMAD UR4, UR39, UR6, UR5 ;  /* 0x00000006270482a4 */ /* 0x000fe4000f8e0205 */
[----:B------:R-:W-:Y:S02]  /*2ac0*/  UIMAD UR6, UR13, UR9, UR49 ;  /* 0x000000090d0672a4 */ /* 0x000fe4000f8e0231 */
[----:B------:R-:W-:Y:S01]  /*2ad0*/  UIMAD UR48, UR4, UR18, UR10 ;  /* 0x00000012043072a4 */ /* 0x000fe2000f8e020a */
[----:B------:R-:W-:-:S02]  /*2ae0*/  @!UP0 UMOV UR5, UR7 ;  /* 0x0000000700058c82 */ /* 0x000fc40008000000 */
[----:B------:R-:W-:-:S12]  /*2af0*/  UIMAD UR49, UR5, UR13, UR6 ;  /* 0x0000000d053172a4 */ /* 0x000fd8000f8e0206 */
.L_x_31:
        /* <DEDUP_REMOVED lines=20> */
.L_x_32:
[----:B------:R-:W-:Y:S01]  /*2c40*/  R2UR UR5, R86 ;  /* 0x00000000560572ca */ /* 0x000fe200000e0000 */
[----:B------:R-:W-:Y:S01]  /*2c50*/  UMOV UR36, UR38 ;  /* 0x0000002600247c82 */ /* 0x000fe20008000000 */
[----:B------:R-:W-:Y:S02]  /*2c60*/  R2UR UR4, R73 ;  /* 0x00000000490472ca */ /* 0x000fe400000e0000 */
[----:B------:R-:W-:Y:S02]  /*2c70*/  PLOP3.LUT P1, PT, PT, PT, PT, 0x80, 0x8 ;  /* 0x000000000008781c */ /* 0x000fe40003f2f070 */
[----:B------:R-:W-:-:S07]  /*2c80*/  LOP3.LUT R2, R2, 0x1, RZ, 0x3c, !PT ;  /* 0x0000000102027812 */ /* 0x000fce00078e3cff */
[----:B------:R-:W-:Y:S02]  /*2c90*/  UIADD3 UR50, UPT, UPT, UR49, UR5, URZ ;  /* 0x0000000531327290 */ /* 0x000fe4000fffe0ff */
[----:B------:R-:W-:Y:S01]  /*2ca0*/  UIADD3 UR24, UPT, UPT, UR48, UR4, URZ ;  /* 0x0000000430187290 */ /* 0x000fe2000fffe0ff */
[----:B------:R-:W-:Y:S11]  /*2cb0*/  BRA.U UP1, `(.L_x_33) ;  /* 0xffffffe901d87547 */ /* 0x000ff6000b83ffff */
[----:B------:R-:W-:Y:S01]  /*2cc0*/  UIADD3 UR30, UPT, UPT, UR30, 0x110, URZ ;  /* 0x000001101e1e7890 */ /* 0x000fe2000fffe0ff */
[----:B------:R-:W-:-:S03]  /*2cd0*/  MOV R3, UR26 ;  /* 0x0000001a00037c02 */ /* 0x000fc60008000f00 */
[----:B------:R-:W-:Y:S01]  /*2ce0*/  ULEA UR4, UR31, UR30, 0x3 ;  /* 0x0000001e1f047291 */ /* 0x000fe2000f8e18ff */
[----:B------:R-:W-:-:S08]  /*2cf0*/  SHF.L.U32 R3, R3, 0x1f, RZ ;  /* 0x0000001f03037819 */ /* 0x000fd000000006ff */
[----:B------:R-:W1:Y:S02]  /*2d00*/  SYNCS.PHASECHK.TRANS64.TRYWAIT P0, [UR4], R3 ;  /* 0x00000003ff0075a7 */ /* 0x000e640008001104 */
[----:B-1----:R-:W-:Y:S05]  /*2d10*/  @!P0 BRA `(.L_x_34) ;  /* 0x0000006400448947 */ /* 0x002fea0003800000 */
.L_x_134:
[----:B------:R-:W-:-:S04]  /*2d20*/  UIADD3 UR4, UPT, UPT, UR31, 0x1, URZ ;  /* 0x000000011f047890 */ /* 0x000fc8000fffe0ff */
[----:B------:R-:W-:-:S04]  /*2d30*/  UISETP.NE.AND UP0, UPT, UR4, 0x22, UPT ;  /* 0x000000220400788c */ /* 0x000fc8000bf05270 */
[----:B------:R-:W-:Y:S02]  /*2d40*/  USEL UR5, URZ, 0x1, UP0 ;  /* 0x00000001ff057887 */ /* 0x000fe40008000000 */
[----:B------:R-:W-:Y:S02]  /*2d50*/  USEL UR4, UR4, URZ, UP0 ;  /* 0x000000ff04047287 */ /* 0x000fe40008000000 */
[----:B------:R-:W-:Y:S02]  /*2d60*/  ULOP3.LUT UR6, UR26, UR5, URZ, 0x3c, !UPT ;  /* 0x000000051a067292 */ /* 0x000fe4000f8e3cff */
[----:B------:R-:W-:-:S04]  /*2d70*/  ULEA UR5, UR4, UR30, 0x3 ;  /* 0x0000001e04057291 */ /* 0x000fc8000f8e18ff */
[----:B-1----:R-:W-:-:S04]  /*2d80*/  MOV R3, UR6 ;  /* 0x0000000600037c02 */ /* 0x002fc80008000f00 */
[----:B------:R-:W-:-:S04]  /*2d90*/  SHF.L.U32 R3, R3, 0x1f, RZ ;  /* 0x0000001f03037819 */ /* 0x000fc800000006ff */
[----:B------:R-:W1:Y:S02]  /*2da0*/  SYNCS.PHASECHK.TRANS64.TRYWAIT P0, [UR5], R3 ;  /* 0x00000003ff0075a7 */ /* 0x000e640008001105 */
[----:B-1----:R-:W-:Y:S05]  /*2db0*/  @!P0 BRA `(.L_x_35) ;  /* 0x0000006400348947 */ /* 0x002fea0003800000 */
.L_x_136:
        /* <DEDUP_REMOVED lines=10> */
.L_x_138:
        /* <DEDUP_REMOVED lines=10> */
.L_x_140:
        /* <DEDUP_REMOVED lines=10> */
.L_x_142:
        /* <DEDUP_REMOVED lines=10> */
.L_x_144:
        /* <DEDUP_REMOVED lines=10> */
.L_x_146:
        /* <DEDUP_REMOVED lines=10> */
.L_x_148:
        /* <DEDUP_REMOVED lines=10> */
.L_x_150:
        /* <DEDUP_REMOVED lines=10> */
.L_x_152:
        /* <DEDUP_REMOVED lines=10> */
.L_x_154:
        /* <DEDUP_REMOVED lines=10> */
.L_x_156:
        /* <DEDUP_REMOVED lines=10> */
.L_x_158:
        /* <DEDUP_REMOVED lines=10> */
.L_x_160:
        /* <DEDUP_REMOVED lines=10> */
.L_x_162:
        /* <DEDUP_REMOVED lines=10> */
.L_x_164:
        /* <DEDUP_REMOVED lines=10> */
.L_x_166:
        /* <DEDUP_REMOVED lines=10> */
.L_x_168:
        /* <DEDUP_REMOVED lines=10> */
.L_x_170:
        /* <DEDUP_REMOVED lines=10> */
.L_x_172:
        /* <DEDUP_REMOVED lines=10> */
.L_x_174:
        /* <DEDUP_REMOVED lines=10> */
.L_x_176:
        /* <DEDUP_REMOVED lines=10> */
.L_x_178:
        /* <DEDUP_REMOVED lines=10> */
.L_x_180:
        /* <DEDUP_REMOVED lines=10> */
.L_x_182:
        /* <DEDUP_REMOVED lines=10> */
.L_x_184:
        /* <DEDUP_REMOVED lines=10> */
.L_x_186:
        /* <DEDUP_REMOVED lines=10> */
.L_x_188:
        /* <DEDUP_REMOVED lines=10> */
.L_x_190:
        /* <DEDUP_REMOVED lines=10> */
.L_x_192:
        /* <DEDUP_REMOVED lines=10> */
.L_x_194:
        /* <DEDUP_REMOVED lines=10> */
.L_x_196:
        /* <DEDUP_REMOVED lines=10> */
.L_x_198:
[----:B------:R-:W-:-:S04]  /*4120*/  UIADD3 UR4, UPT, UPT, UR4, 0x1, URZ ;  /* 0x0000000104047890 */ /* 0x000fc8000fffe0ff */
[----:B------:R-:W-:-:S04]  /*4130*/  UISETP.NE.AND UP0, UPT, UR4, 0x22, UPT ;  /* 0x000000220400788c */ /* 0x000fc8000bf05270 */
[----:B------:R-:W-:Y:S02]  /*4140*/  USEL UR5, URZ, 0x1, UP0 ;  /* 0x00000001ff057887 */ /* 0x000fe40008000000 */
[----:B------:R-:W-:Y:S02]  /*4150*/  USEL UR4, UR4, URZ, UP0 ;  /* 0x000000ff04047287 */ /* 0x000fe40008000000 */
[----:B------:R-:W-:Y:S02]  /*4160*/  ULOP3.LUT UR5, UR6, UR5, URZ, 0x3c, !UPT ;  /* 0x0000000506057292 */ /* 0x000fe4000f8e3cff */
[----:B------:R-:W-:-:S04]  /*4170*/  ULEA UR4, UR4, UR30, 0x3 ;  /* 0x0000001e04047291 */ /* 0x000fc8000f8e18ff */
[----:B------:R-:W-:Y:S02]  /*4180*/  IMAD.U32 R2, RZ, RZ, UR5 ;  /* 0x00000005ff027e24 */ /* 0x000fe4000f8e00ff */
[----:B-1----:R-:W-:-:S03]  /*4190*/  MOV R0, UR4 ;  /* 0x0000000400007c02 */ /* 0x002fc60008000f00 */
[----:B------:R-:W-:-:S07]  /*41a0*/  SHF.L.U32 R3, R2, 0x1f, RZ ;  /* 0x0000001f02037819 */ /* 0x000fce00000006ff */
.L_x_67:
[----:B-1----:R1:W2:Y:S02]  /*41b0*/  SYNCS.PHASECHK.TRANS64.TRYWAIT P0, [R0+URZ], R3 ;  /* 0x00000003000075a7 */ /* 0x0022a400080011ff */
[----:B--2---:R-:W-:Y:S05]  /*41c0*/  @!P0 NANOSLEEP.SYNCS 0x989680 ;  /* 0x009896800000895d */ /* 0x004fea0003900000 */
[----:B------:R-:W2:Y:S02]  /*41d0*/  @!P0 SYNCS.PHASECHK.TRANS64 P0, [R0+URZ], R3 ;  /* 0x00000003000085a7 */ /* 0x000ea400080010ff */
[----:B--2---:R-:W-:Y:S05]  /*41e0*/  @P0 EXIT ;  /* 0x000000000000094d */ /* 0x004fea0003800000 */
[----:B------:R-:W-:Y:S05]  /*41f0*/  BRA `(.L_x_67) ;  /* 0xfffffffc00ec7947 */ /* 0x000fea000383ffff */
.L_x_17:
[----:B------:R-:W2:Y:S02]  /*4200*/  S2UR UR4, SR_CgaCtaId ;  /* 0x00000000000479c3 */ /* 0x000ea40000008800 */
[----:B--2---:R-:W-:-:S04]  /*4210*/  UISETP.NE.AND UP0, UPT, UR4, URZ, UPT ;  /* 0x000000ff0400728c */ /* 0x004fc8000bf05270 */
[----:B------:R-:W-:-:S09]  /*4220*/  UISETP.NE.OR UP0, UPT, UR18, 0x1, UP0 ;  /* 0x000000011200788c */ /* 0x000fd20008705670 */
[----:B------:R-:W-:Y:S05]  /*4230*/  BRA.U UP0, `(.L_x_68) ;  /* 0x0000000100b47547 */ /* 0x000fea000b800000 */
[----:B------:R-:W2:Y:S01]  /*4240*/  S2UR UR5, SR_CgaCtaId ;  /* 0x00000000000579c3 */ /* 0x000ea20000008800 */
[----:B------:R-:W-:Y:S01]  /*4250*/  UMOV UR4, 0x400 ;  /* 0x0000040000047882 */ /* 0x000fe20000000000 */
[----:B------:R-:W-:Y:S01]  /*4260*/  HFMA2 R3, -RZ, RZ, 0, 5.9604644775390625e-08 ;  /* 0x00000001ff037431 */ /* 0x000fe200000001ff */
[----:B------:R-:W-:Y:S01]  /*4270*/  ISETP.NE.AND P0, PT, R0, RZ, PT ;  /* 0x000000ff0000720c */ /* 0x000fe20003f05270 */
[----:B------:R-:W-:Y:S01]  /*4280*/  IMAD.MOV.U32 R8, RZ, RZ, RZ ;  /* 0x000000ffff087224 */ /* 0x000fe200078e00ff */
[----:B--2---:R-:W-:-:S04]  /*4290*/  ULEA UR4, UR5, UR4, 0x18 ;  /* 0x0000000405047291 */ /* 0x004fc8000f8ec0ff */
[----:B------:R-:W-:Y:S02]  /*42a0*/  UIADD3 UR5, UPT, UPT, UR4, 0x258, URZ ;  /* 0x0000025804057890 */ /* 0x000fe4000fffe0ff */
[----:B------:R-:W-:Y:S02]  /*42b0*/  UIADD3 UR8, UPT, UPT, UR4, 0x250, URZ ;  /* 0x0000025004087890 */ /* 0x000fe4000fffe0ff */
[----:B------:R-:W-:-:S12]  /*42c0*/  UPRMT UR5, URZ, 0x654, UR5 ;  /* 0x00000654ff057896 */ /* 0x000fd80008000005 */
.L_x_71:
[----:B------:R-:W-:Y:S01]  /*42d0*/  SHF.L.U32 R7, R3, 0x1f, RZ ;  /* 0x0000001f03077819 */ /* 0x000fe200000006ff */
[----:B------:R-:W-:Y:S02]  /*42e0*/  IMAD.U32 R9, RZ, RZ, UR8 ;  /* 0x00000008ff097e24 */ /* 0x000fe4000f8e00ff */
[----:B------:R-:W-:Y:S01]  /*42f0*/  @!P0 IMAD.MOV.U32 R5, RZ, RZ, 0x10 ;  /* 0x00000010ff058424 */ /* 0x000fe200078e00ff */
[----:B------:R-:W2:Y:S02]  /*4300*/  SYNCS.PHASECHK.TRANS64.TRYWAIT P1, [UR4+0x258], R7 ;  /* 0x00025807ff0075a7 */ /* 0x000ea40008021104 */
[----:B------:R-:W-:-:S04]  /*4310*/  PRMT R9, R0, 0x654, R9 ;  /* 0x0000065400097816 */ /* 0x000fc80000000009 */
[----:B------:R-:W-:Y:S01]  /*4320*/  SEL R2, R9, R2, !P0 ;  /* 0x0000000209027207 */ /* 0x000fe20004000000 */
[----:B--2---:R-:W-:Y:S06]  /*4330*/  @!P1 BRA `(.L_x_69) ;  /* 0x0000005800d49947 */ /* 0x004fec0003800000 */
.L_x_200:
[----:B------:R-:W-:Y:S01]  /*4340*/  UIADD3 UR6, UPT, UPT, UR4, 0x290, URZ ;  /* 0x0000029004067890 */ /* 0x000fe2000fffe0ff */
[----:B------:R3:W-:Y:S01]  /*4350*/  @!P0 SYNCS.ARRIVE.TRANS64.RED RZ, [R2+URZ], R5 ;  /* 0x0000000502ff89a7 */ /* 0x0007e200080004ff */
[----:B------:R-:W-:Y:S01]  /*4360*/  UIADD3 UR7, UPT, UPT, UR4, 0x250, URZ ;  /* 0x0000025004077890 */ /* 0x000fe2000fffe0ff */
[----:B------:R-:W-:-:S08]  /*4370*/  LOP3.LUT R3, R3, 0x1, RZ, 0x3c, !PT ;  /* 0x0000000103037812 */ /* 0x000fd000078e3cff */
[----:B------:R-:W-:Y:S06]  /*4380*/  UGETNEXTWORKID.BROADCAST [UR6], [UR7] ;  /* 0x00000000060073ca */ /* 0x000fec0008000100 */
[----:B---3--:R-:W-:-:S04]  /*4390*/  SHF.L.U32 R5, R8, 0x1f, RZ ;  /* 0x0000001f08057819 */ /* 0x008fc800000006ff */
[----:B------:R-:W3:Y:S02]  /*43a0*/  SYNCS.PHASECHK.TRANS64.TRYWAIT P1, [UR4+0x250], R5 ;  /* 0x00025005ff0075a7 */ /* 0x000ee40008021104 */
[----:B---3--:R-:W-:Y:S05]  /*43b0*/  @!P1 BRA `(.L_x_70) ;  /* 0x0000005800cc9947 */ /* 0x008fea0003800000 */
.L_x_202:
[----:B--2---:R-:W2:Y:S01]  /*43c0*/  LDS.128 R4, [UR4+0x290] ;  /* 0x00029004ff047984 */ /* 0x004ea20008000c00 */
[----:B------:R-:W-:Y:S01]  /*43d0*/  LOP3.LUT R8, R8, 0x1, RZ, 0x3c, !PT ;  /* 0x0000000108087812 */ /* 0x000fe200078e3cff */
[----:B------:R-:W-:Y:S01]  /*43e0*/  @!PT LDS RZ, [RZ] ;  /* 0x00000000fffff984 */ /* 0x000fe20000000800 */
[----:B------:R-:W-:Y:S01]  /*43f0*/  @!PT LDS RZ, [RZ] ;  /* 0x00000000fffff984 */ /* 0x000fe20000000800 */
[----:B------:R-:W-:Y:S01]  /*4400*/  @!PT LDS RZ, [RZ] ;  /* 0x00000000fffff984 */ /* 0x000fe20000000800 */
[----:B------:R-:W-:Y:S01]  /*4410*/  @!PT LDS RZ, [RZ] ;  /* 0x00000000fffff984 */ /* 0x000fe20000000800 */
[----:B------:R3:W-:Y:S06]  /*4420*/  MEMBAR.ALL.CTA ;  /* 0x0000000000007992 */ /* 0x0007ec0000008000 */
[----:B---3--:R-:W3:Y:S02]  /*4430*/  FENCE.VIEW.ASYNC.S ;  /* 0x00000000000073c6 */ /* 0x008ee40000000000 */
[----:B---3--:R-:W-:Y:S01]  /*4440*/  SYNCS.ARRIVE.TRANS64.RED.A1T0 RZ, [UR5], RZ ;  /* 0x000000ffffff79a7 */ /* 0x008fe20008100405 */
[----:B--2---:R-:W-:-:S13]  /*4450*/  LOP3.LUT P1, RZ, R6, 0x1, RZ, 0xc0, !PT ;  /* 0x0000000106ff7812 */ /* 0x004fda000782c0ff */
[----:B------:R-:W-:Y:S05]  /*4460*/  @P1 BRA `(.L_x_71) ;  /* 0xfffffffc00981947 */ /* 0x000fea000383ffff */
[----:B------:R-:W-:-:S04]  /*4470*/  SHF.L.U32 R0, R3, 0x1f, RZ ;  /* 0x0000001f03007819 */ /* 0x000fc800000006ff */
[----:B------:R-:W2:Y:S02]  /*4480*/  SYNCS.PHASECHK.TRANS64 P0, [UR4+0x258], R0 ;  /* 0x00025800ff0075a7 */ /* 0x000ea40008001004 */
[----:B-12---:R-:W-:Y:S05]  /*4490*/  @P0 EXIT ;  /* 0x000000000000094d */ /* 0x006fea0003800000 */
[----:B------:R-:W-:-:S07]  /*44a0*/  MOV R0, UR4 ;  /* 0x0000000400007c02 */ /* 0x000fce0008000f00 */
.L_x_72:
[----:B-1----:R-:W-:-:S04]  /*44b0*/  SHF.L.U32 R5, R3, 0x1f, RZ ;  /* 0x0000001f03057819 */ /* 0x002fc800000006ff */
[----:B------:R1:W2:Y:S03]  /*44c0*/  SYNCS.PHASECHK.TRANS64.TRYWAIT P0, [R0+URZ+0x258], R5 ;  /* 0x00025805000075a7 */ /* 0x0002a600080011ff */
[----:B--2---:R-:W-:Y:S05]  /*44d0*/  @!P0 NANOSLEEP.SYNCS 0x989680 ;  /* 0x009896800000895d */ /* 0x004fea0003900000 */
[----:B------:R-:W2:Y:S02]  /*44e0*/  @!P0 SYNCS.PHASECHK.TRANS64 P0, [R0+URZ+0x258], R5 ;  /* 0x00025805000085a7 */ /* 0x000ea400080010ff */
[----:B--2---:R-:W-:Y:S05]  /*44f0*/  @P0 EXIT ;  /* 0x000000000000094d */ /* 0x004fea0003800000 */
[----:B------:R-:W-:Y:S05]  /*4500*/  BRA `(.L_x_72) ;  /* 0xfffffffc00e87947 */ /* 0x000fea000383ffff */
.L_x_68:
[----:B------:R-:W-:-:S09]  /*4510*/  UISETP.NE.AND UP0, UPT, UR18, URZ, UPT ;  /* 0x000000ff1200728c */ /* 0x000fd2000bf05270 */
[----:B------:R-:W-:Y:S05]  /*4520*/  BRA.U UP0, `(.L_x_73) ;  /* 0x0000000d001c7547 */ /* 0x000fea000b800000 */
[----:B------:R-:W2:Y:S01]  /*4530*/  S2UR UR7, SR_CgaCtaId ;  /* 0x00000000000779c3 */ /* 0x000ea20000008800 */
[----:B------:R-:W-:Y:S01]  /*4540*/  UMOV UR4, 0x40 ;  /* 0x0000004000047882 */ /* 0x000fe20000000000 */
[----:B------:R-:W-:Y:S01]  /*4550*/  NOP ;  /* 0x0000000000007918 */ /* 0x000fe20000000000 */
[----:B------:R-:W-:Y:S01]  /*4560*/  UMOV UR6, 0x400 ;  /* 0x0000040000067882 */ /* 0x000fe20000000000 */
[----:B--2---:R-:W-:Y:S02]  /*4570*/  ULEA UR5, UR7, UR4, 0x18 ;  /* 0x0000000407057291 */ /* 0x004fe4000f8ec0ff */
[----:B------:R-:W-:-:S07]  /*4580*/  ULEA UR6, UR7, UR6, 0x18 ;  /* 0x0000000607067291 */ /* 0x000fce000f8ec0ff */
[----:B------:R-:W2:Y:S02]  /*4590*/  LDS.U8 R0, [UR5+0x1c] ;  /* 0x00001c05ff007984 */ /* 0x000ea40008000000 */
[----:B--2---:R-:W-:-:S13]  /*45a0*/  ISETP.NE.AND P0, PT, R0, RZ, PT ;  /* 0x000000ff0000720c */ /* 0x004fda0003f05270 */
[----:B------:R-:W-:Y:S05]  /*45b0*/  @P0 BRA `(.L_x_74) ;  /* 0x0000000000580947 */ /* 0x000fea0003800000 */
[----:B------:R-:W-:-:S13]  /*45c0*/  ELECT P0, URZ, PT ;  /* 0x0000000000ff782f */ /* 0x000fda0003800000 */
[----:B------:R-:W-:Y:S05]  /*45d0*/  @!P0 BRA `(.L_x_75) ;  /* 0x0000000000608947 */ /* 0x000fea0003800000 */
[----:B------:R-:W-:Y:S01]  /*45e0*/  UMOV UR4, 0x10 ;  /* 0x0000001000047882 */ /* 0x000fe20000000000 */
[----:B------:R-:W-:Y:S01]  /*45f0*/  HFMA2 R0, -RZ, RZ, 0, 5.9604644775390625e-08 ;  /* 0x00000001ff007431 */ /* 0x000fe200000001ff */
[----:B------:R-:W-:-:S03]  /*4600*/  MOV R2, 0xffff ;  /* 0x0000ffff00027802 */ /* 0x000fc60000000f00 */
[----:B------:R-:W-:Y:S04]  /*4610*/  DEPBAR.LE SB2, 0x36 ;  /* 0x0000ad800000791a */ /* 0x000fe80000000000 */
[----:B------:R-:W2:Y:S02]  /*4620*/  UTCATOMSWS.FIND_AND_SET.ALIGN UP0, UR4, UR4 ;  /* 0x00000004000475e3 */ /* 0x000ea40008000800 */
[----:B--2---:R-:W-:Y:S01]  /*4630*/  MOV R3, UR4 ;  /* 0x0000000400037c02 */ /* 0x004fe20008000f00 */
[----:B------:R-:W-:Y:S06]  /*4640*/  BRA.U UP0, `(.L_x_76) ;  /* 0x0000000100187547 */ /* 0x000fec000b800000 */
.L_x_77:
[----:B------:R-:W-:Y:S05]  /*4650*/  NANOSLEEP 0x64 ;  /* 0x000000640000795d */ /* 0x000fea0003800000 */
[----:B------:R-:W-:-:S05]  /*4660*/  UMOV UR4, 0x10 ;  /* 0x0000001000047882 */ /* 0x000fca0000000000 */
[----:B------:R-:W-:Y:S04]  /*4670*/  DEPBAR.LE SB2, 0x36 ;  /* 0x0000ad800000791a */ /* 0x000fe80000000000 */
[----:B------:R-:W2:Y:S02]  /*4680*/  UTCATOMSWS.FIND_AND_SET.ALIGN UP0, UR4, UR4 ;  /* 0x00000004000475e3 */ /* 0x000ea40008000800 */
[----:B--2---:R-:W-:Y:S01]  /*4690*/  MOV R3, UR4 ;  /* 0x0000000400037c02 */ /* 0x004fe20008000f00 */
[----:B------:R-:W-:Y:S05]  /*46a0*/  BRA.U !UP0, `(.L_x_77) ;  /* 0xfffffffd08e87547 */ /* 0x000fea000b83ffff */
.L_x_76:
[-C--:B------:R-:W-:Y:S02]  /*46b0*/  SHF.L.U32 R2, R2, R3.reuse, RZ ;  /* 0x0000000302027219 */ /* 0x080fe400000006ff */
[----:B------:R-:W-:Y:S01]  /*46c0*/  SHF.L.U32 R0, R0, R3, RZ ;  /* 0x0000000300007219 */ /* 0x000fe200000006ff */
[----:B------:R-:W-:Y:S02]  /*46d0*/  IMAD.SHL.U32 R3, R3, 0x20, RZ ;  /* 0x0000002003037824 */ /* 0x000fe400078e00ff */
[----:B------:R2:W-:Y:S04]  /*46e0*/  ATOMS.OR RZ, [UR5+0x14], R2 ;  /* 0x00001402ffff798c */ /* 0x0005e8000b000005 */
[----:B------:R2:W-:Y:S04]  /*46f0*/  ATOMS.OR RZ, [UR5+0x18], R0 ;  /* 0x00001800ffff798c */ /* 0x0005e8000b000005 */
[----:B------:R2:W-:Y:S01]  /*4700*/  STS [UR6+0x2a0], R3 ;  /* 0x0002a003ff007988 */ /* 0x0005e20008000806 */
[----:B------:R-:W-:Y:S05]  /*4710*/  BRA `(.L_x_75) ;  /* 0x0000000000107947 */ /* 0x000fea0003800000 */
.L_x_74:
[----:B------:R-:W-:Y:S02]  /*4720*/  MOV R0, 0xffffffff ;  /* 0xffffffff00007802 */ /* 0x000fe40000000f00 */
[----:B------:R-:W-:-:S03]  /*4730*/  MOV R2, 0x4760 ;  /* 0x0000476000027802 */ /* 0x000fc60000000f00 */
[----:B------:R2:W-:Y:S04]  /*4740*/  STS [UR6+0x2a0], R0 ;  /* 0x0002a000ff007988 */ /* 0x0005e80008000806 */
[----:B-12--5:R-:W-:Y:S05]  /*4750*/  CALL.REL.NOINC `($__internal_1_$__cuda_sm10x_tcgen05_guardrail_trap_phase_invalid_during_alloc) ;  /* 0x0000005c004c7944 */ /* 0x026fea0003c00000 */
.L_x_75:
[----:B------:R-:W-:Y:S05]  /*4760*/  WARPSYNC.ALL ;  /* 0x0000000000007948 */ /* 0x000fea0003800000 */
[----:B------:R-:W3:Y:S01]  /*4770*/  S2UR UR4, SR_CgaCtaId ;  /* 0x00000000000479c3 */ /* 0x000ee20000008800 */
[----:B------:R-:W-:Y:S01]  /*4780*/  UMOV UR15, 0x400 ;  /* 0x00000400000f7882 */ /* 0x000fe20000000000 */
[----:B------:R-:W-:-:S06]  /*4790*/  NOP ;  /* 0x0000000000007918 */ /* 0x000fcc0000000000 */
[----:B------:R-:W-:Y:S06]  /*47a0*/  BAR.ARV 0x6, 0xa0 ;  /* 0x0182800000007b1d */ /* 0x000fec0000002000 */
[----:B------:R-:W4:Y:S01]  /*47b0*/  LDCU.64 UR6, c[0x0][0x388] ;  /* 0x00007100ff0677ac */ /* 0x000f220008000a00 */
[----:B------:R-:W-:Y:S01]  /*47c0*/  IMAD.MOV.U32 R8, RZ, RZ, 0x1 ;  /* 0x00000001ff087424 */ /* 0x000fe200078e00ff */
[----:B------:R-:W1:Y:S01]  /*47d0*/  LDCU.64 UR8, c[0x0][0x390] ;  /* 0x00007200ff0877ac */ /* 0x000e620008000a00 */
[----:B------:R-:W-:Y:S01]  /*47e0*/  UMOV UR18, URZ ;  /* 0x000000ff00127c82 */ /* 0x000fe20008000000 */
[----:B------:R-:W-:Y:S01]  /*47f0*/  UMOV UR14, URZ ;  /* 0x000000ff000e7c82 */ /* 0x000fe20008000000 */
[----:B---3--:R-:W-:Y:S01]  /*4800*/  ULEA UR15, UR4, UR15, 0x18 ;  /* 0x0000000f040f7291 */ /* 0x008fe2000f8ec0ff */
[----:B------:R-:W-:Y:S01]  /*4810*/  UMOV UR20, 0x0 ;  /* 0x0000000000147882 */ /* 0x000fe20000000000 */
[----:B------:R-:W-:-:S02]  /*4820*/  UMOV UR21, 0x4210010 ;  /* 0x0421001000157882 */ /* 0x000fc40000000000 */
[----:B------:R-:W-:Y:S02]  /*4830*/  UIADD3 UR17, UPT, UPT, UR15, 0x15600, URZ ;  /* 0x000156000f117890 */ /* 0x000fe4000fffe0ff */
[----:B----4-:R-:W-:-:S03]  /*4840*/  UIADD3 UR4, UPT, UPT, UR6, 0x1f, URZ ;  /* 0x0000001f06047890 */ /* 0x010fc6000fffe0ff */
[----:B------:R-:W2:Y:S01]  /*4850*/  LDS R9, [UR15+0x2a0] ;  /* 0x0002a00fff097984 */ /* 0x000ea20008000800 */
[----:B------:R-:W-:Y:S02]  /*4860*/  USHF.R.U32.HI UR17, URZ, 0x4, UR17 ;  /* 0x00000004ff117899 */ /* 0x000fe40008011611 */
[----:B------:R-:W-:Y:S02]  /*4870*/  USHF.R.S32.HI UR5, URZ, 0x1f, UR4 ;  /* 0x0000001fff057899 */ /* 0x000fe40008011404 */
[----:B------:R-:W-:Y:S02]  /*4880*/  ULOP3.LUT UR17, UR17, 0x3fff, URZ, 0xc0, !UPT ;  /* 0x00003fff11117892 */ /* 0x000fe4000f8ec0ff */
[----:B------:R-:W-:Y:S02]  /*4890*/  ULEA.HI UR4, UR5, UR4, URZ, 0x5 ;  /* 0x0000000405047291 */ /* 0x000fe4000f8f28ff */
[----:B------:R-:W-:Y:S02]  /*48a0*/  UIADD3 UR5, UPT, UPT, UR15, 0x4600, URZ ;  /* 0x000046000f057890 */ /* 0x000fe4000fffe0ff */
[----:B------:R-:W-:-:S02]  /*48b0*/  USHF.R.S32.HI UR4, URZ, 0x5, UR4 ;  /* 0x00000005ff047899 */ /* 0x000fc40008011404 */
[----:B------:R-:W-:Y:S02]  /*48c0*/  USHF.R.U32.HI UR5, URZ, 0x4, UR5 ;  /* 0x00000004ff057899 */ /* 0x000fe40008011605 */
[----:B------:R-:W-:Y:S02]  /*48d0*/  UIMAD UR4, UR4, UR7, URZ ;  /* 0x00000007040472a4 */ /* 0x000fe4000f8e02ff */
[----:B------:R-:W-:Y:S02]  /*48e0*/  ULOP3.LUT UR5, UR5, 0x3fff, URZ, 0xc0, !UPT ;  /* 0x00003fff05057892 */ /* 0x000fe4000f8ec0ff */
[----:B-1----:R-:W-:Y:S02]  /*48f0*/  UIMAD UR4, UR4, UR8, URZ ;  /* 0x00000008040472a4 */ /* 0x002fe4000f8e02ff */
[----:B------:R-:W-:Y:S02]  /*4900*/  ULOP3.LUT UR16, UR5, 0x10000, URZ, 0xfc, !UPT ;  /* 0x0001000005107892 */ /* 0x000fe4000f8efcff */
[----:B------:R-:W-:-:S02]  /*4910*/  UIMAD UR6, UR4, UR9, URZ ;  /* 0x00000009040672a4 */ /* 0x000fc4000f8e02ff */
[----:B------:R-:W-:Y:S02]  /*4920*/  UIADD3 UR4, UPT, UPT, UR15, 0x258, URZ ;  /* 0x000002580f047890 */ /* 0x000fe4000fffe0ff */
[----:B------:R-:W-:Y:S02]  /*4930*/  UIADD3 UR22, UPT, UPT, UR6, -0x1, URZ ;  /* 0xffffffff06167890 */ /* 0x000fe4000fffe0ff */
[----:B------:R-:W-:Y:S02]  /*4940*/  UPRMT UR23, URZ, 0x654, UR4 ;  /* 0x00000654ff177896 */ /* 0x000fe40008000004 */
[----:B------:R-:W-:Y:S01]  /*4950*/  UISETP.GE.AND UP3, UPT, UR6, 0x1, UPT ;  /* 0x000000010600788c */ /* 0x000fe2000bf66270 */
[C---:B--2---:R-:W-:Y:S01]  /*4960*/  VIADD R3, R9.reuse, 0x80 ;  /* 0x0000008009037836 */ /* 0x044fe20000000000 */
[----:B------:R-:W-:-:S04]  /*4970*/  LOP3.LUT R2, R9, 0xffff, RZ, 0xc0, !PT ;  /* 0x0000ffff09027812 */ /* 0x000fc800078ec0ff */
[----:B------:R-:W-:-:S05]  /*4980*/  LOP3.LUT R3, R3, 0xffff, RZ, 0xc0, !PT ;  /* 0x0000ffff03037812 */ /* 0x000fca00078ec0ff */
[----:B------:R1:W-:Y:S02]  /*4990*/  STL.64 [R1], R2 ;  /* 0x0000000201007387 */ /* 0x0003e40000100a00 */
[----:B-1----:R-:W-:-:S07]  /*49a0*/  CS2R R2, SRZ ;  /* 0x0000000000027805 */ /* 0x002fce000001ff00 */
.L_x_84:
[----:B-1----:R-:W-:-:S04]  /*49b0*/  SHF.L.U32 R5, R3, 0x1f, RZ ;  /* 0x0000001f03057819 */ /* 0x002fc800000006ff */
[----:B------:R-:W1:Y:S02]  /*49c0*/  SYNCS.PHASECHK.TRANS64.TRYWAIT P0, [UR15+0x250], R5 ;  /* 0x00025005ff0075a7 */ /* 0x000e64000800110f */
[----:B-12-4-:R-:W-:Y:S05]  /*49d0*/  @!P0 BRA `(.L_x_78) ;  /* 0x00000054005c8947 */ /* 0x016fea0003800000 */
.L_x_204:
[----:B-1----:R-:W1:Y:S01]  /*49e0*/  LDS.128 R4, [UR15+0x290] ;  /* 0x0002900fff047984 */ /* 0x002e620008000c00 */
[----:B------:R-:W-:Y:S01]  /*49f0*/  ULEA UR19, UR18, UR15, 0x3 ;  /* 0x0000000f12137291 */ /* 0x000fe2000f8e18ff */
[----:B------:R-:W-:Y:S01]  /*4a00*/  SHF.L.U32 R0, R8, 0x1f, RZ ;  /* 0x0000001f08007819 */ /* 0x000fe200000006ff */
[----:B------:R-:W-:Y:S01]  /*4a10*/  @!PT LDS RZ, [RZ] ;  /* 0x00000000fffff984 */ /* 0x000fe20000000800 */
[----:B------:R-:W-:Y:S01]  /*4a20*/  @!PT LDS RZ, [RZ] ;  /* 0x00000000fffff984 */ /* 0x000fe20000000800 */
[----:B------:R-:W-:Y:S01]  /*4a30*/  @!PT LDS RZ, [RZ] ;  /* 0x00000000fffff984 */ /* 0x000fe20000000800 */
[----:B------:R-:W-:Y:S01]  /*4a40*/  @!PT LDS RZ, [RZ] ;  /* 0x00000000fffff984 */ /* 0x000fe20000000800 */
[----:B------:R2:W-:Y:S06]  /*4a50*/  MEMBAR.ALL.CTA ;  /* 0x0000000000007992 */ /* 0x0005ec0000008000 */
[----:B--2---:R-:W2:Y:S02]  /*4a60*/  FENCE.VIEW.ASYNC.S ;  /* 0x00000000000073c6 */ /* 0x004ea40000000000 */
[----:B--2---:R-:W-:Y:S01]  /*4a70*/  SYNCS.ARRIVE.TRANS64.RED.A1T0 RZ, [UR23], RZ ;  /* 0x000000ffffff79a7 */ /* 0x004fe20008100417 */
[----:B------:R-:W2:Y:S01]  /*4a80*/  SYNCS.PHASECHK.TRANS64.TRYWAIT P0, [UR19+0x270], R0 ;  /* 0x00027000ff0075a7 */ /* 0x000ea20008001113 */
[----:B-1----:R-:W-:Y:S01]  /*4a90*/  LOP3.LUT P2, RZ, R6, 0x1, RZ, 0xc0, !PT ;  /* 0x0000000106ff7812 */ /* 0x002fe2000784c0ff */
[----:B--2---:R-:W-:-:S12]  /*4aa0*/  @!P0 BRA `(.L_x_79) ;  /* 0x0000005400408947 */ /* 0x004fd80003800000 */
.L_x_206:
[----:B------:R-:W-:Y:S05]  /*4ab0*/  BRA.U !UP3, `(.L_x_80) ;  /* 0x000000010ba87547 */ /* 0x000fea000b800000 */
[----:B-1----:R-:W-:Y:S01]  /*4ac0*/  IMAD.U32 R0, RZ, RZ, UR18 ;  /* 0x00000012ff007e24 */ /* 0x002fe2000f8e00ff */
[----:B------:R-:W-:-:S04]  /*4ad0*/  ULEA UR4, UR14, UR15, 0x3 ;  /* 0x0000000f0e047291 */ /* 0x000fc8000f8e18ff */
[----:B------:R-:W-:Y:S02]  /*4ae0*/  LEA R4, R0, R1, 0x2 ;  /* 0x0000000100047211 */ /* 0x000fe400078e10ff */
[----:B------:R-:W-:Y:S01]  /*4af0*/  SHF.L.U32 R0, R2, 0x1f, RZ ;  /* 0x0000001f02007819 */ /* 0x000fe200000006ff */
[----:B------:R-:W-:-:S03]  /*4b00*/  UPLOP3.LUT UP2, UPT, UPT, UPT, UPT, 0x40, 0x4 ;  /* 0x000000000004789c */ /* 0x000fc60003f4e870 */
[----:B------:R-:W5:Y:S01]  /*4b10*/  LDL R4, [R4] ;  /* 0x0000000004047983 */ /* 0x000f620000100800 */
[----:B------:R1:W2:Y:S01]  /*4b20*/  SYNCS.PHASECHK.TRANS64.TRYWAIT P1, [UR4], R0 ;  /* 0x00000000ff0075a7 */ /* 0x0002a20008021104 */
[----:B------:R-:W-:Y:S01]  /*4b30*/  UMOV UR10, UR22 ;  /* 0x00000016000a7c82 */ /* 0x000fe20008000000 */
[----:B------:R-:W-:-:S05]  /*4b40*/  UMOV UR4, UR14 ;  /* 0x0000000e00047c82 */ /* 0x000fca0008000000 */
.L_x_83:
[----:B------:R-:W-:Y:S01]  /*4b50*/  ULEA UR12, UR4, UR15, 0x3 ;  /* 0x0000000f040c7291 */ /* 0x000fe2000f8e18ff */
[----:B--234-:R-:W-:Y:S11]  /*4b60*/  @P1 BRA `(.L_x_81) ;  /* 0x00000000000c1947 */ /* 0x01cff60003800000 */
[----:B------:R-:W-:Y:S04]  /*4b70*/  SHF.L.U32 R5, R2, 0x1f, RZ ;  /* 0x0000001f02057819 */ /* 0x000fe800000006ff */
[----:B------:R-:W2:Y:S02]  /*4b80*/  SYNCS.PHASECHK.TRANS64.TRYWAIT P0, [UR12], R5 ;  /* 0x00000005ff0075a7 */ /* 0x000ea4000800110c */
[----:B--2---:R-:W-:Y:S05]  /*4b90*/  @!P0 BRA `(.L_x_82) ;  /* 0x00000054001c8947 */ /* 0x004fea0003800000 */
.L_x_81:
[----:B------:R-:W-:Y:S01]  /*4ba0*/  UISETP.NE.AND UP0, UPT, UR10, URZ, UPT ;  /* 0x000000ff0a00728c */ /* 0x000fe2000bf05270 */
[----:B------:R-:W-:Y:S01]  /*4bb0*/  PLOP3.LUT P1, PT, PT, PT, PT, 0x80, 0x8 ;  /* 0x000000000008781c */ /* 0x000fe20003f2f070 */
[----:B------:R-:W-:Y:S02]  /*4bc0*/  UIADD3 UR5, UPT, UPT, UR4, 0x1, URZ ;  /* 0x0000000104057890 */ /* 0x000fe4000fffe0ff */
[----:B------:R-:W-:Y:S02]  /*4bd0*/  USHF.L.U32 UR11, UR4, 0x8, URZ ;  /* 0x00000008040b7899 */ /* 0x000fe400080006ff */
[----:B------:R-:W-:Y:S01]  /*4be0*/  UISETP.NE.AND UP1, UPT, UR5, 0x22, UPT ;  /* 0x000000220500788c */ /* 0x000fe2000bf25270 */
[----:B------:R-:W-:Y:S01]  /*4bf0*/  PLOP3.LUT P0, PT, PT, PT, UP0, 0x80, 0x8 ;  /* 0x000000000008781c */ /* 0x000fe20003f0f008 */
[----:B------:R-:W-:Y:S02]  /*4c00*/  UIADD3 UR8, UPT, UPT, UR17, UR11, URZ ;  /* 0x0000000b11087290 */ /* 0x000fe4000fffe0ff */
[----:B------:R-:W-:Y:S02]  /*4c10*/  USEL UR6, URZ, 0x1, UP1 ;  /* 0x00000001ff067887 */ /* 0x000fe40008800000 */
[----:B------:R-:W-:Y:S01]  /*4c20*/  USEL UR14, UR5, URZ, UP1 ;  /* 0x000000ff050e7287 */ /* 0x000fe20008800000 */
[----:B------:R-:W-:Y:S01]  /*4c30*/  UMOV UR7, 0xc0004010 ;  /* 0xc000401000077882 */ /* 0x000fe20000000000 */
[----:B------:R-:W-:Y:S02]  /*4c40*/  UMOV UR9, 0x40004040 ;  /* 0x4000404000097882 */ /* 0x000fe40000000000 */
[----:B------:R-:W-:Y:S01]  /*4c50*/  @UP0 ULEA UR5, UR14, UR15, 0x3 ;  /* 0x0000000f0e050291 */ /* 0x000fe2000f8e18ff */
[----:B------:R-:W-:Y:S01]  /*4c60*/  LOP3.LUT R2, R2, UR6, RZ, 0x3c, !PT ;  /* 0x0000000602027c12 */ /* 0x000fe2000f8e3cff */
[----:B------:R-:W-:Y:S02]  /*4c70*/  ULEA UR6, UR4, UR16, 0x7 ;  /* 0x0000001004067291 */ /* 0x000fe4000f8e38ff */
[----:B------:R-:W-:Y:S01]  /*4c80*/  UIADD3 UR4, UPT, UPT, UR10, 0x1, URZ ;  /* 0x000000010a047890 */ /* 0x000fe2000fffe0ff */
[----:B-1----:R-:W-:Y:S01]  /*4c90*/  @P0 SHF.L.U32 R0, R2, 0x1f, RZ ;  /* 0x0000001f02000819 */ /* 0x002fe200000006ff */
[----:B------:R-:W-:Y:S02]  /*4ca0*/  UIADD3 UR10, UPT, UPT, UR10, -0x1, URZ ;  /* 0xffffffff0a0a7890 */ /* 0x000fe4000fffe0ff */
[----:B------:R-:W-:Y:S01]  /*4cb0*/  UISETP.GT.U32.AND UP0, UPT, UR4, 0x1, UPT ;  /* 0x000000010400788c */ /* 0x000fe2000bf04070 */
[----:B------:R3:W4:Y:S01]  /*4cc0*/  @P0 SYNCS.PHASECHK.TRANS64.TRYWAIT P1, [UR5], R0 ;  /* 0x00000000ff0005a7 */ /* 0x0007220008021105 */
[----:B------:R-:W-:Y:S11]  /*4cd0*/  ELECT P0, URZ, PT ;  /* 0x0000000000ff782f */ /* 0x000ff60003800000 */
[----:B------:R-:W-:Y:S02]  /*4ce0*/  @!UPT UIADD3 URZ, UPT, UPT, URZ, URZ, URZ ;  /* 0x000000fffffff290 */ /* 0x000fe4000fffe0ff */
[----:B-----5:R-:W-:Y:S01]  /*4cf0*/  @P0 R2UR.BROADCAST UR13, R4 ;  /* 0x00000000040d02ca */ /* 0x020fe200008e0000 */
[----:B------:R-:W-:Y:S01]  /*4d00*/  UIADD3 UR5, UPT, UPT, UR12, 0x110, URZ ;  /* 0x000001100c057890 */ /* 0x000fe2000fffe0ff */
[----:B------:R-:W-:Y:S11]  /*4d10*/  UMOV UR4, UR14 ;  /* 0x0000000e00047c82 */ /* 0x000ff60008000000 */
[----:B------:R3:W-:Y:S01]  /*4d20*/  UTCQMMA gdesc[UR6], gdesc[UR8], tmem[UR13], tmem[UR20], idesc[UR21], UP2 ;  /* 0x00ff1408060075ea */ /* 0x0007e2000900030d */
[----:B------:R-:W-:Y:S01]  /*4d30*/  UPLOP3.LUT UP2, UPT, UPT, UPT, UPT, 0x80, 0x8 ;  /* 0x000000000008789c */ /* 0x000fe20003f4f070 */
[----:B------:R3:W-:Y:S01]  /*4d40*/  UTCBAR [UR5], URZ ;  /* 0x000000ff050073e9 */ /* 0x0007e200080000ff */
[----:B------:R-:W-:Y:S09]  /*4d50*/  BRA.U UP0, `(.L_x_83) ;  /* 0xfffffffd007c7547 */ /* 0x000ff2000b83ffff */
.L_x_80:
[----:B------:R-:W-:Y:S01]  /*4d60*/  UIADD3 UR4, UPT, UPT, UR18, 0x1, URZ ;  /* 0x0000000112047890 */ /* 0x000fe2000fffe0ff */
[----:B------:R-:W-:Y:S01]  /*4d70*/  LOP3.LUT R3, R3, 0x1, RZ, 0x3c, !PT ;  /* 0x0000000103037812 */ /* 0x000fe200078e3cff */
[----:B---3--:R-:W-:Y:S02]  /*4d80*/  UIADD3 UR5, UPT, UPT, UR19, 0x260, URZ ;  /* 0x0000026013057890 */ /* 0x008fe4000fffe0ff */
[----:B------:R-:W-:-:S04]  /*4d90*/  UISETP.NE.AND UP0, UPT, UR4, 0x2, UPT ;  /* 0x000000020400788c */ /* 0x000fc8000bf05270 */
[----:B------:R-:W-:Y:S02]  /*4da0*/  USEL UR6, URZ, 0x1, UP0 ;  /* 0x00000001ff067887 */ /* 0x000fe40008000000 */
[----:B------:R-:W-:Y:S01]  /*4db0*/  USEL UR18, UR4, URZ, UP0 ;  /* 0x000000ff04127287 */ /* 0x000fe20008000000 */
[----:B------:R2:W-:Y:S03]  /*4dc0*/  UTCBAR [UR5], URZ ;  /* 0x000000ff050073e9 */ /* 0x0005e600080000ff */
[----:B------:R-:W-:Y:S01]  /*4dd0*/  LOP3.LUT R8, R8, UR6, RZ, 0x3c, !PT ;  /* 0x0000000608087c12 */ /* 0x000fe2000f8e3cff */
[----:B------:R-:W-:Y:S07]  /*4de0*/  @P2 BRA `(.L_x_84) ;  /* 0xfffffff800f02947 */ /* 0x000fee000383ffff */
[----:B------:R-:W3:Y:S01]  /*4df0*/  S2UR UR6, SR_CgaCtaId ;  /* 0x00000000000679c3 */ /* 0x000ee20000008800 */
[----:B------:R-:W-:Y:S01]  /*4e00*/  ELECT P0, URZ, PT ;  /* 0x0000000000ff782f */ /* 0x000fe20003800000 */
[----:B-1----:R-:W-:Y:S01]  /*4e10*/  IMAD.MOV.U32 R0, RZ, RZ, 0x1 ;  /* 0x00000001ff007424 */ /* 0x002fe200078e00ff */
[----:B------:R-:W-:Y:S01]  /*4e20*/  UIADD3 UR15, UPT, UPT, UR15, 0x270, URZ ;  /* 0x000002700f0f7890 */ /* 0x000fe2000fffe0ff */
[----:B------:R-:W-:Y:S01]  /*4e30*/  SHF.L.U32 R3, R8, 0x1f, RZ ;  /* 0x0000001f08037819 */ /* 0x000fe200000006ff */
[----:B------:R-:W-:-:S03]  /*4e40*/  UMOV UR4, 0x40 ;  /* 0x0000004000047882 */ /* 0x000fc60000000000 */
[----:B------:R-:W-:Y:S01]  /*4e50*/  UVIRTCOUNT.DEALLOC.SMPOOL 0x80 ;  /* 0x000000800000784c */ /* 0x000fe20000000000 */
[----:B---3--:R-:W-:Y:S02]  /*4e60*/  ULEA UR6, UR6, UR4, 0x18 ;  /* 0x0000000406067291 */ /* 0x008fe4000f8ec0ff */
[----:B------:R-:W-:-:S07]  /*4e70*/  ULEA UR4, UR18, UR15, 0x3 ;  /* 0x0000000f12047291 */ /* 0x000fce000f8e18ff */
[----:B------:R1:W-:Y:S02]  /*4e80*/  @P0 STS.U8 [UR6+0x1c], R0 ;  /* 0x00001c00ff000988 */ /* 0x0003e40008000006 */
[----:B------:R-:W3:Y:S02]  /*4e90*/  SYNCS.PHASECHK.TRANS64.TRYWAIT P0, [UR4], R3 ;  /* 0x00000003ff0075a7 */ /* 0x000ee40008001104 */
[----:B-1-3--:R-:W-:Y:S05]  /*4ea0*/  @!P0 BRA `(.L_x_85) ;  /* 0x0000005000708947 */ /* 0x00afea0003800000 */
.L_x_209:
[----:B------:R-:W-:-:S04]  /*4eb0*/  UIADD3 UR4, UPT, UPT, UR18, 0x1, URZ ;  /* 0x0000000112047890 */ /* 0x000fc8000fffe0ff */
[----:B------:R-:W-:-:S04]  /*4ec0*/  UISETP.NE.AND UP0, UPT, UR4, 0x2, UPT ;  /* 0x000000020400788c */ /* 0x000fc8000bf05270 */
[----:B--2---:R-:W-:Y:S02]  /*4ed0*/  USEL UR5, URZ, 0x1, UP0 ;  /* 0x00000001ff057887 */ /* 0x004fe40008000000 */
[----:B------:R-:W-:-:S04]  /*4ee0*/  USEL UR4, UR4, URZ, UP0 ;  /* 0x000000ff04047287 */ /* 0x000fc80008000000 */
[----:B------:R-:W-:Y:S01]  /*4ef0*/  ULEA UR4, UR4, UR15, 0x3 ;  /* 0x0000000f04047291 */ /* 0x000fe2000f8e18ff */
[----:B-1----:R-:W-:-:S04]  /*4f00*/  LOP3.LUT R3, R8, UR5, RZ, 0x3c, !PT ;  /* 0x0000000508037c12 */ /* 0x002fc8000f8e3cff */
[----:B------:R-:W-:-:S04]  /*4f10*/  SHF.L.U32 R3, R3, 0x1f, RZ ;  /* 0x0000001f03037819 */ /* 0x000fc800000006ff */
[----:B------:R-:W1:Y:S02]  /*4f20*/  SYNCS.PHASECHK.TRANS64.TRYWAIT P0, [UR4], R3 ;  /* 0x00000003ff0075a7 */ /* 0x000e640008001104 */
[----:B-1----:R-:W-:Y:S05]  /*4f30*/  @!P0 BRA `(.L_x_86) ;  /* 0x0000005000648947 */ /* 0x002fea0003800000 */
.L_x_211:
[----:B------:R-:W-:Y:S01]  /*4f40*/  NOP ;  /* 0x0000000000007918 */ /* 0x000fe20000000000 */
[----:B-1----:R-:W1:Y:S01]  /*4f50*/  LDS R0, [UR6+0x14] ;  /* 0x00001406ff007984 */ /* 0x002e620008000800 */
[----:B------:R-:W-:Y:S01]  /*4f60*/  LOP3.LUT R2, R9, 0xffff, RZ, 0xc0, !PT ;  /* 0x0000ffff09027812 */ /* 0x000fe200078ec0ff */
[----:B------:R-:W-:Y:S02]  /*4f70*/  IMAD.MOV.U32 R3, RZ, RZ, 0xffff ;  /* 0x0000ffffff037424 */ /* 0x000fe400078e00ff */
[----:B------:R-:W-:Y:S01]  /*4f80*/  IMAD.MOV.U32 R5, RZ, RZ, 0x1 ;  /* 0x00000001ff057424 */ /* 0x000fe200078e00ff */
[----:B------:R-:W-:-:S04]  /*4f90*/  SHF.R.U32.HI R2, RZ, 0x5, R2 ;  /* 0x00000005ff027819 */ /* 0x000fc80000011602 */
[-C--:B------:R-:W-:Y:S02]  /*4fa0*/  SHF.L.U32 R3, R3, R2.reuse, RZ ;  /* 0x0000000203037219 */ /* 0x080fe400000006ff */
[----:B------:R-:W-:Y:S02]  /*4fb0*/  SHF.L.U32 R5, R5, R2, RZ ;  /* 0x0000000205057219 */ /* 0x000fe400000006ff */
[----:B-1----:R-:W-:-:S04]  /*4fc0*/  LOP3.LUT R0, R0, R3, RZ, 0xc0, !PT ;  /* 0x0000000300007212 */ /* 0x002fc800078ec0ff */
[----:B------:R-:W-:-:S13]  /*4fd0*/  ISETP.NE.AND P0, PT, R0, R3, PT ;  /* 0x000000030000720c */ /* 0x000fda0003f05270 */
[----:B------:R-:W-:Y:S05]  /*4fe0*/  @P0 BRA `(.L_x_87) ;  /* 0x00000000005c0947 */ /* 0x000fea0003800000 */
[----:B------:R-:W1:Y:S02]  /*4ff0*/  LDS R0, [UR6+0x18] ;  /* 0x00001806ff007984 */ /* 0x000e640008000800 */
[----:B-1----:R-:W-:-:S04]  /*5000*/  LOP3.LUT R0, R0, R5, RZ, 0xc0, !PT ;  /* 0x0000000500007212 */ /* 0x002fc800078ec0ff */
[----:B------:R-:W-:-:S13]  /*5010*/  ISETP.NE.AND P0, PT, R0, R5, PT ;  /* 0x000000050000720c */ /* 0x000fda0003f05270 */
[----:B------:R-:W-:Y:S05]  /*5020*/  @P0 BRA `(.L_x_88) ;  /* 0x0000000000400947 */ /* 0x000fea0003800000 */
[----:B------:R-:W-:Y:S01]  /*5030*/  R2UR UR4, R3 ;  /* 0x00000000030472ca */ /* 0x000fe200000e0000 */
[----:B------:R-:W1:Y:S01]  /*5040*/  S2R R2, SR_LANEID ;  /* 0x0000000000027919 */ /* 0x000e620000000000 */
[----:B------:R-:W-:-:S04]  /*5050*/  LOP3.LUT R5, RZ, R5, RZ, 0x33, !PT ;  /* 0x00000005ff057212 */ /* 0x000fc800078e33ff */
[----:B------:R-:W2:Y:S07]  /*5060*/  REDUX UR7, R5 ;  /* 0x00000000050773c4 */ /* 0x000eae0000000000 */
[----:B------:R-:W-:-:S03]  /*5070*/  ULOP3.LUT UR5, URZ, UR4, URZ, 0x33, !UPT ;  /* 0x00000004ff057292 */ /* 0x000fc6000f8e33ff */
[----:B------:R-:W-:Y:S02]  /*5080*/  VOTEU.ANY UR4, UPT, PT ;  /* 0x0000000000047886 */ /* 0x000fe400038e0100 */
[----:B------:R-:W-:Y:S01]  /*5090*/  UFLO.U32 UR4, UR4 ;  /* 0x00000004000472bd */ /* 0x000fe200080e0000 */
[----:B------:R-:W-:-:S04]  /*50a0*/  IMAD.U32 R0, RZ, RZ, UR5 ;  /* 0x00000005ff007e24 */ /* 0x000fc8000f8e00ff */
[----:B------:R-:W3:Y:S02]  /*50b0*/  REDUX UR8, R0 ;  /* 0x00000000000873c4 */ /* 0x000ee40000000000 */
[----:B------:R1:W-:Y:S02]  /*50c0*/  UTCATOMSWS.AND URZ, UR5 ;  /* 0x0000000500ff79e3 */ /* 0x0003e40008000000 */
[----:B-1----:R-:W-:Y:S01]  /*50d0*/  ISETP.EQ.U32.AND P0, PT, R2, UR4, PT ;  /* 0x0000000402007c0c */ /* 0x002fe2000bf02070 */
[----:B--2---:R-:W-:Y:S02]  /*50e0*/  IMAD.U32 R2, RZ, RZ, UR7 ;  /* 0x00000007ff027e24 */ /* 0x004fe4000f8e00ff */
[----:B---3--:R-:W-:-:S10]  /*50f0*/  IMAD.U32 R3, RZ, RZ, UR8 ;  /* 0x00000008ff037e24 */ /* 0x008fd4000f8e00ff */
[----:B------:R1:W-:Y:S04]  /*5100*/  @P0 ATOMS.AND RZ, [UR6+0x14], R3 ;  /* 0x00001403ffff098c */ /* 0x0003e8000a800006 */
[----:B------:R1:W-:Y:S01]  /*5110*/  @P0 ATOMS.AND RZ, [UR6+0x18], R2 ;  /* 0x00001802ffff098c */ /* 0x0003e2000a800006 */
[----:B------:R-:W-:Y:S05]  /*5120*/  BRA `(.L_x_89) ;  /* 0x0000000000147947 */ /* 0x000fea0003800000 */
.L_x_88:
[----:B------:R-:W-:Y:S02]  /*5130*/  MOV R2, 0x5150 ;  /* 0x0000515000027802 */ /* 0x000fe40000000f00 */
[----:B----45:R-:W-:Y:S05]  /*5140*/  CALL.REL.NOINC `($__internal_0_$__cuda_sm10x_tcgen05_guardrail_trap_col_being_dealloced_not_returned_by_alloc) ;  /* 0x0000005000c47944 */ /* 0x030fea0003c00000 */
[----:B------:R-:W-:Y:S05]  /*5150*/  BRA `(.L_x_89) ;  /* 0x0000000000087947 */ /* 0x000fea0003800000 */
.L_x_87:
[----:B------:R-:W-:Y:S02]  /*5160*/  MOV R2, 0x5180 ;  /* 0x0000518000027802 */ /* 0x000fe40000000f00 */
[----:B----45:R-:W-:Y:S05]  /*5170*/  CALL.REL.NOINC `($__internal_2_$__cuda_sm10x_tcgen05_guardrail_trap_unallocated_columns_being_dealloced) ;  /* 0x0000005000d07944 */ /* 0x030fea0003c00000 */
.L_x_89:
[----:B------:R-:W-:Y:S01]  /*5180*/  NOP ;  /* 0x0000000000007918 */ /* 0x000fe20000000000 */
[----:B------:R-:W-:Y:S05]  /*5190*/  EXIT ;  /* 0x000000000000794d */ /* 0x000fea0003800000 */
.L_x_73:
[----:B------:R-:W-:-:S09]  /*51a0*/  UISETP.NE.OR UP0, UPT, UR18, 0x3, !UP3 ;  /* 0x000000031200788c */ /* 0x000fd2000df05670 */
[----:B------:R-:W-:Y:S05]  /*51b0*/  BRA.U UP0, `(.L_x_90) ;  /* 0x0000001100047547 */ /* 0x000fea000b800000 */
[----:B------:R-:W2:Y:S01]  /*51c0*/  LDCU.64 UR4, c[0x0][0x988] ;  /* 0x00013100ff0477ac */ /* 0x000ea20008000a00 */
[----:B------:R-:W3:Y:S01]  /*51d0*/  S2UR UR10, SR_CgaCtaId ;  /* 0x00000000000a79c3 */ /* 0x000ee20000008800 */
[----:B------:R-:W-:Y:S01]  /*51e0*/  R2UR UR44, R73 ;  /* 0x00000000492c72ca */ /* 0x000fe200000e0000 */
[----:B------:R-:W-:Y:S01]  /*51f0*/  HFMA2 R8, -RZ, RZ, 0, 0 ;  /* 0x00000000ff087431 */ /* 0x000fe200000001ff */
[----:B------:R-:W4:Y:S01]  /*5200*/  LDCU UR37, c[0x0][0x370] ;  /* 0x00006e00ff2577ac */ /* 0x000f220008000800 */
[----:B------:R-:W-:Y:S01]  /*5210*/  R2UR UR38, R86 ;  /* 0x00000000562672ca */ /* 0x000fe200000e0000 */
[----:B------:R-:W-:Y:S01]  /*5220*/  IMAD.MOV.U32 R10, RZ, RZ, 0x1 ;  /* 0x00000001ff0a7424 */ /* 0x000fe200078e00ff */
[----:B------:R-:W4:Y:S02]  /*5230*/  LDCU.128 UR28, c[0x0][0xc10] ;  /* 0x00018200ff1c77ac */ /* 0x000f240008000c00 */
[----:B------:R-:W1:Y:S01]  /*5240*/  LDC.64 R12, c[0x0][0x348] ;  /* 0x0000d200ff0c7b82 */ /* 0x000e620000000a00 */
[----:B------:R-:W-:Y:S01]  /*5250*/  IMAD.MOV.U32 R3, RZ, RZ, 0x1000 ;  /* 0x00001000ff037424 */ /* 0x000fe200078e00ff */
[----:B------:R-:W3:Y:S01]  /*5260*/  LDCU UR36, c[0x0][0x374] ;  /* 0x00006e80ff2477ac */ /* 0x000ee20008000800 */
[----:B------:R-:W3:Y:S01]  /*5270*/  LDCU.64 UR26, c[0x0][0x990] ;  /* 0x00013200ff1a77ac */ /* 0x000ee20008000a00 */
[----:B------:R-:W1:Y:S01]  /*5280*/  LDCU UR17, c[0x0][0xc0c] ;  /* 0x00018180ff1177ac */ /* 0x000e620008000800 */
[----:B--2---:R-:W-:Y:S01]  /*5290*/  UISETP.NE.U32.AND UP0, UPT, UR4, URZ, UPT ;  /* 0x000000ff0400728c */ /* 0x004fe2000bf05070 */
[----:B------:R-:W2:Y:S01]  /*52a0*/  LDCU.128 UR32, c[0x0][0xa80] ;  /* 0x00015000ff2077ac */ /* 0x000ea20008000c00 */
[----:B------:R-:W2:Y:S01]  /*52b0*/  LDCU UR53, c[0x0][0xc20] ;  /* 0x00018400ff3577ac */ /* 0x000ea20008000800 */
[----:B------:R-:W2:Y:S01]  /*52c0*/  LDCU UR4, c[0x0][0xc30] ;  /* 0x00018600ff0477ac */ /* 0x000ea20008000800 */
[----:B------:R-:W2:Y:S01]  /*52d0*/  LDCU.128 UR40, c[0x0][0xa90] ;  /* 0x00015200ff2877ac */ /* 0x000ea20008000c00 */
[----:B------:R-:W-:Y:S01]  /*52e0*/  UMOV UR22, 0x400 ;  /* 0x0000040000167882 */ /* 0x000fe20000000000 */
[----:B----4-:R-:W-:-:S02]  /*52f0*/  UIMAD.WIDE.U32 UR6, UR37, UR28, URZ ;  /* 0x0000001c250672a5 */ /* 0x010fc4000f8e00ff */
[----:B---3--:R-:W-:Y:S02]  /*5300*/  UIMAD.WIDE.U32 UR8, UR36, UR31, URZ ;  /* 0x0000001f240872a5 */ /* 0x008fe4000f8e00ff */
[----:B------:R-:W-:Y:S02]  /*5310*/  ULEA UR22, UR10, UR22, 0x18 ;  /* 0x000000160a167291 */ /* 0x000fe4000f8ec0ff */
[----:B------:R-:W-:Y:S02]  /*5320*/  UISETP.NE.AND.EX UP5, UPT, UR5, URZ, UPT, UP0 ;  /* 0x000000ff0500728c */ /* 0x000fe4000bfa5300 */
[----:B------:R-:W-:Y:S02]  /*5330*/  UISETP.NE.U32.AND UP6, UPT, UR26, URZ, UPT ;  /* 0x000000ff1a00728c */ /* 0x000fe4000bfc5070 */
[----:B------:R-:W-:Y:S02]  /*5340*/  UIADD3 UR46, UPT, UPT, UR22, 0x228, URZ ;  /* 0x00000228162e7890 */ /* 0x000fe4000fffe0ff */
[----:B------:R-:W-:-:S02]  /*5350*/  UIADD3 UR45, UPT, UPT, UR22, 0x258, URZ ;  /* 0x00000258162d7890 */ /* 0x000fc4000fffe0ff */
[----:B------:R-:W-:Y:S02]  /*5360*/  UIADD3 UR25, UPT, UPT, UR22, 0x220, URZ ;  /* 0x0000022016197890 */ /* 0x000fe4000fffe0ff */
[----:B-1----:R-:W-:Y:S02]  /*5370*/  UISETP.NE.AND UP0, UPT, UR39, 0x1, UPT ;  /* 0x000000012700788c */ /* 0x002fe4000bf05270 */
[----:B------:R-:W-:Y:S02]  /*5380*/  UISETP.GE.AND UP2, UPT, UR39, 0x1, UPT ;  /* 0x000000012700788c */ /* 0x000fe4000bf46270 */
[----:B------:R-:W-:Y:S01]  /*5390*/  UISETP.NE.AND UP0, UPT, UR17, 0x1, UPT ;  /* 0x000000011100788c */ /* 0x000fe2000bf05270 */
[----:B------:R-:W-:Y:S01]  /*53a0*/  UMOV UR49, UR7 ;  /* 0x0000000700317c82 */ /* 0x000fe20008000000 */
[----:B------:R-:W-:Y:S01]  /*53b0*/  UMOV UR48, UR9 ;  /* 0x0000000900307c82 */ /* 0x000fe20008000000 */
[----:B------:R-:W-:Y:S02]  /*53c0*/  UISETP.NE.AND UP2, UPT, UR30, 0x1, UPT ;  /* 0x000000011e00788c */ /* 0x000fe4000bf45270 */
[----:B--2---:R-:W-:Y:S01]  /*53d0*/  UISETP.NE.AND UP0, UPT, UR32, 0x1, UPT ;  /* 0x000000012000788c */ /* 0x004fe2000bf05270 */
[----:B------:R-:W1:Y:S01]  /*53e0*/  LDCU UR54, c[0x0][0xaa0] ;  /* 0x00015400ff3677ac */ /* 0x000e620008000800 */
[----:B------:R-:W-:Y:S01]  /*53f0*/  UPLOP3.LUT UP4, UPT, UPT, UPT, UPT, 0x40, 0x4 ;  /* 0x000000000004789c */ /* 0x000fe20003f8e870 */
[----:B------:R-:W2:Y:S01]  /*5400*/  LDCU.64 UR18, c[0x0][0xc28] ;  /* 0x00018500ff1277ac */ /* 0x000ea20008000a00 */
[----:B------:R-:W-:-:S02]  /*5410*/  UISETP.NE.AND.EX UP6, UPT, UR27, URZ, UPT, UP6 ;  /* 0x000000ff1b00728c */ /* 0x000fc4000bfc5360 */
[----:B------:R-:W-:Y:S02]  /*5420*/  UPRMT UR46, UR10, 0x654, UR46 ;  /* 0x000006540a2e7896 */ /* 0x000fe4000800002e */
[----:B------:R-:W-:Y:S02]  /*5430*/  UPRMT UR45, URZ, 0x654, UR45 ;  /* 0x00000654ff2d7896 */ /* 0x000fe4000800002d */
[----:B------:R-:W-:Y:S02]  /*5440*/  UPRMT UR47, UR10, 0x654, UR25 ;  /* 0x000006540a2f7896 */ /* 0x000fe40008000019 */
[----:B------:R-:W-:Y:S02]  /*5450*/  USHF.R.U32.HI UR49, URZ, UR29, UR49 ;  /* 0x0000001dff317299 */ /* 0x000fe40008011631 */
[----:B------:R-:W-:Y:S02]  /*5460*/  USHF.R.U32.HI UR48, URZ, UR53, UR48 ;  /* 0x00000035ff307299 */ /* 0x000fe40008011630 */
[----:B------:R-:W-:-:S02]  /*5470*/  UISETP.NE.AND UP3, UPT, UR4, 0x1, UPT ;  /* 0x000000010400788c */ /* 0x000fc4000bf65270 */
[----:B------:R-:W-:Y:S02]  /*5480*/  UISETP.NE.AND UP2, UPT, UR35, 0x1, UPT ;  /* 0x000000012300788c */ /* 0x000fe4000bf45270 */
[----:B-1----:R-:W-:-:S11]  /*5490*/  UISETP.NE.AND UP0, UPT, UR42, 0x1, UPT ;  /* 0x000000012a00788c */ /* 0x002fd6000bf05270 */
.L_x_99:
[----:B------:R-:W-:Y:S04]  /*54a0*/  SHF.L.U32 R5, R8, 0x1f, RZ ;  /* 0x0000001f08057819 */ /* 0x000fe800000006ff */
[----:B-1----:R-:W1:Y:S02]  /*54b0*/  SYNCS.PHASECHK.TRANS64.TRYWAIT P0, [UR22+0x250], R5 ;  /* 0x00025005ff0075a7 */ /* 0x002e640008001116 */
[----:B-1----:R-:W-:Y:S05]  /*54c0*/  @!P0 BRA `(.L_x_91) ;  /* 0x0000004c00188947 */ /* 0x002fea0003800000 */
.L_x_213:
[----:B-1----:R-:W1:Y:S01]  /*54d0*/  LDS.128 R4, [UR22+0x290] ;  /* 0x00029016ff047984 */ /* 0x002e620008000c00 */
[----:B------:R-:W-:Y:S01]  /*54e0*/  UISETP.GE.AND UP0, UPT, UR39, 0x1, UPT ;  /* 0x000000012700788c */ /* 0x000fe2000bf06270 */
[----:B------:R-:W-:Y:S01]  /*54f0*/  @!PT LDS RZ, [RZ] ;  /* 0x00000000fffff984 */ /* 0x000fe20000000800 */
[----:B------:R-:W-:Y:S01]  /*5500*/  @!PT LDS RZ, [RZ] ;  /* 0x00000000fffff984 */ /* 0x000fe20000000800 */
[----:B------:R-:W-:Y:S01]  /*5510*/  @!PT LDS RZ, [RZ] ;  /* 0x00000000fffff984 */ /* 0x000fe20000000800 */
[----:B------:R-:W-:Y:S01]  /*5520*/  @!PT LDS RZ, [RZ] ;  /* 0x00000000fffff984 */ /* 0x000fe20000000800 */
[----:B------:R3:W-:Y:S06]  /*5530*/  MEMBAR.ALL.CTA ;  /* 0x0000000000007992 */ /* 0x0007ec0000008000 */
[----:B---3--:R-:W3:Y:S02]  /*5540*/  FENCE.VIEW.ASYNC.S ;  /* 0x00000000000073c6 */ /* 0x008ee40000000000 */
[----:B---3--:R-:W-:Y:S01]  /*5550*/  SYNCS.ARRIVE.TRANS64.RED.A1T0 RZ, [UR45], RZ ;  /* 0x000000ffffff79a7 */ /* 0x008fe2000810042d */
[----:B-1----:R-:W-:Y:S11]  /*5560*/  LOP3.LUT P0, RZ, R6, 0x1, RZ, 0xc0, !PT ;  /* 0x0000000106ff7812 */ /* 0x002ff6000780c0ff */
[----:B------:R-:W-:Y:S02]  /*5570*/  @!UPT UIADD3 URZ, UPT, UPT, URZ, URZ, URZ ;  /* 0x000000fffffff290 */ /* 0x000fe4000fffe0ff */
[----:B------:R-:W-:Y:S01]  /*5580*/  VOTEU.ANY UP2, P0 ;  /* 0x0000000000ff7886 */ /* 0x000fe20000040100 */
[----:B------:R-:W-:Y:S11]  /*5590*/  PLOP3.LUT P0, PT, PT, PT, UP2, 0x80, 0x8 ;  /* 0x000000000008781c */ /* 0x000ff60003f0f028 */
[----:B------:R-:W-:Y:S02]  /*55a0*/  @!UPT UIADD3 URZ, UPT, UPT, URZ, URZ, URZ ;  /* 0x000000fffffff290 */ /* 0x000fe4000fffe0ff */
[----:B------:R-:W-:Y:S02]  /*55b0*/  @P0 MOV R2, R4 ;  /* 0x0000000400020202 */ /* 0x000fe40000000f00 */
[----:B------:R-:W-:Y:S02]  /*55c0*/  @P0 LOP3.LUT R0, R5, 0xffff, RZ, 0xc0, !PT ;  /* 0x0000ffff05000812 */ /* 0x000fe400078ec0ff */
[----:B------:R-:W-:Y:S02]  /*55d0*/  @P0 R2UR UR5, R2 ;  /* 0x00000000020502ca */ /* 0x000fe400000e0000 */
[----:B------:R-:W-:Y:S11]  /*55e0*/  @P0 R2UR UR4, R0 ;  /* 0x00000000000402ca */ /* 0x000ff600000e0000 */
[----:B------:R-:W-:Y:S02]  /*55f0*/  @UP2 UMOV UR16, UR5 ;  /* 0x0000000500102c82 */ /* 0x000fe40008000000 */
[----:B------:R-:W-:Y:S01]  /*5600*/  @UP2 UMOV UR15, UR4 ;  /* 0x00000004000f2c82 */ /* 0x000fe20008000000 */
[----:B------:R-:W-:Y:S05]  /*5610*/  BRA.U !UP0, `(.L_x_92) ;  /* 0x0000000108c07547 */ /* 0x000fea000b800000 */
[----:B------:R-:W-:Y:S02]  /*5620*/  UIMAD.WIDE.U32 UR8, UR15, UR31, URZ ;  /* 0x0000001f0f0872a5 */ /* 0x000fe4000f8e00ff */
[----:B------:R-:W-:Y:S02]  /*5630*/  UP2UR UR14, UPR, URZ, 0x4 ;  /* 0x00000004ff0e7883 */ /* 0x000fe40008000000 */
[----:B------:R-:W-:Y:S02]  /*5640*/  UISETP.NE.AND UP2, UPT, UR30, 0x1, UPT ;  /* 0x000000011e00788c */ /* 0x000fe4000bf45270 */
[----:B------:R-:W-:Y:S02]  /*5650*/  UIMAD.WIDE.U32 UR10, UR16, UR28, URZ ;  /* 0x0000001c100a72a5 */ /* 0x000fe4000f8e00ff */
[----:B------:R-:W-:Y:S02]  /*5660*/  USEL UR4, UR36, UR48, !UP2 ;  /* 0x0000003024047287 */ /* 0x000fe4000d000000 */
[----:B------:R-:W-:Y:S02]  /*5670*/  UISETP.NE.AND UP0, UPT, UR17, 0x1, UPT ;  /* 0x000000011100788c */ /* 0x000fe4000bf05270 */
[----:B------:R-:W-:Y:S02]  /*5680*/  UP2UR UR23, UPR, URZ, 0x2 ;  /* 0x00000002ff177883 */ /* 0x000fe40008000000 */
[----:B------:R-:W-:Y:S02]  /*5690*/  UISETP.NE.AND UP1, UPT, UR39, 0x1, UPT ;  /* 0x000000012700788c */ /* 0x000fe4000bf25270 */
[----:B--2---:R-:W-:Y:S02]  /*56a0*/  UIMAD.WIDE.U32 UR12, UR4, UR18, URZ ;  /* 0x00000012040c72a5 */ /* 0x004fe4000f8e00ff */
[----:B------:R-:W-:Y:S01]  /*56b0*/  USEL UR7, UR37, UR49, !UP0 ;  /* 0x0000003125077287 */ /* 0x000fe2000c000000 */
[----:B------:R-:W-:Y:S02]  /*56c0*/  UMOV UR5, UR9 ;  /* 0x0000000900057c82 */ /* 0x000fe40008000000 */
[----:B------:R-:W-:Y:S02]  /*56d0*/  USHF.R.U32.HI UR6, URZ, UR53, UR5 ;  /* 0x00000035ff067299 */ /* 0x000fe40008011605 */
[----:B------:R-:W-:Y:S02]  /*56e0*/  UIMAD.WIDE.U32 UR20, UR7, UR18, URZ ;  /* 0x00000012071472a5 */ /* 0x000fe4000f8e00ff */
[----:B------:R-:W-:Y:S02]  /*56f0*/  USEL UR6, UR15, UR6, !UP2 ;  /* 0x000000060f067287 */ /* 0x000fe4000d000000 */
[----:B------:R-:W-:Y:S01]  /*5700*/  UISETP.NE.AND UP2, UPT, UR14, URZ, UPT ;  /* 0x000000ff0e00728c */ /* 0x000fe2000bf45270 */
[----:B------:R-:W-:Y:S01]  /*5710*/  UMOV UR5, UR11 ;  /* 0x0000000b00057c82 */ /* 0x000fe20008000000 */
[----:B------:R-:W-:Y:S02]  /*5720*/  UIMAD.WIDE.U32 UR10, UR6, UR18, URZ ;  /* 0x00000012060a72a5 */ /* 0x000fe4000f8e00ff */
[----:B------:R-:W-:Y:S03]  /*5730*/  USHF.R.U32.HI UR8, URZ, UR29, UR5 ;  /* 0x0000001dff087299 */ /* 0x000fe60008011605 */
[----:B------:R-:W-:Y:S02]  /*5740*/  UMOV UR5, UR13 ;  /* 0x0000000d00057c82 */ /* 0x000fe40008000000 */
[----:B------:R-:W-:Y:S03]  /*5750*/  @UP1 USHF.R.U32.HI UR4, URZ, UR19, UR5 ;  /* 0x00000013ff041299 */ /* 0x000fe60008011605 */
[----:B------:R-:W-:Y:S01]  /*5760*/  UMOV UR5, UR21 ;  /* 0x0000001500057c82 */ /* 0x000fe20008000000 */
[----:B------:R-:W-:Y:S02]  /*5770*/  UIMAD UR4, UR39, UR4, URZ ;  /* 0x00000004270472a4 */ /* 0x000fe4000f8e02ff */
[----:B------:R-:W-:Y:S02]  /*5780*/  @UP1 USHF.R.U32.HI UR7, URZ, UR19, UR5 ;  /* 0x00000013ff071299 */ /* 0x000fe40008011605 */
[----:B------:R-:W-:Y:S02]  /*5790*/  USEL UR5, UR16, UR8, !UP0 ;  /* 0x0000000810057287 */ /* 0x000fe4000c000000 */
[----:B------:R-:W-:Y:S02]  /*57a0*/  UIMAD UR8, UR39, UR7, URZ ;  /* 0x00000007270872a4 */ /* 0x000fe4000f8e02ff */
[----:B------:R-:W-:Y:S03]  /*57b0*/  UISETP.GE.AND UP0, UPT, UR6, UR4, UPT ;  /* 0x000000040600728c */ /* 0x000fe6000bf06270 */
[----:B------:R-:W-:Y:S01]  /*57c0*/  UMOV UR4, UR11 ;  /* 0x0000000b00047c82 */ /* 0x000fe20008000000 */
[----:B------:R-:W-:Y:S02]  /*57d0*/  UISETP.GE.OR UP0, UPT, UR5, UR8, UP0 ;  /* 0x000000080500728c */ /* 0x000fe40008706670 */
[----:B------:R-:W-:Y:S02]  /*57e0*/  USHF.R.U32.HI UR4, URZ, UR19, UR4 ;  /* 0x00000013ff047299 */ /* 0x000fe40008011604 */
[----:B------:R-:W-:Y:S02]  /*57f0*/  UIMAD.WIDE.U32 UR8, UR5, UR18, URZ ;  /* 0x00000012050872a5 */ /* 0x000fe4000f8e00ff */
[----:B------:R-:W-:Y:S04]  /*5800*/  USEL UR10, UR6, UR4, !UP1 ;  /* 0x00000004060a7287 */ /* 0x000fe8000c800000 */
[----:B------:R-:W-:Y:S01]  /*5810*/  UIADD3 UR11, UPT, UPT, -UR10, URZ, URZ ;  /* 0x000000ff0a0b7290 */ /* 0x000fe2000fffe1ff */
[----:B------:R-:W-:Y:S02]  /*5820*/  @!UP0 UMOV UR4, UR9 ;  /* 0x0000000900048c82 */ /* 0x000fe40008000000 */
[----:B------:R-:W-:Y:S02]  /*5830*/  @!UP0 USHF.R.U32.HI UR4, URZ, UR19, UR4 ;  /* 0x00000013ff048299 */ /* 0x000fe40008011604 */
[----:B------:R-:W-:Y:S02]  /*5840*/  UIMAD UR8, UR39, UR11, UR6 ;  /* 0x0000000b270872a4 */ /* 0x000fe4000f8e0206 */
[----:B------:R-:W-:Y:S02]  /*5850*/  @!UP0 USEL UR4, UR5, UR4, !UP1 ;  /* 0x0000000405048287 */ /* 0x000fe4000c800000 */
[----:B------:R-:W-:Y:S02]  /*5860*/  UISETP.NE.AND UP1, UPT, UR23, URZ, UPT ;  /* 0x000000ff1700728c */ /* 0x000fe4000bf25270 */
[----:B------:R-:W-:Y:S02]  /*5870*/  @!UP0 UIMAD UR8, UR7, UR8, UR4 ;  /* 0x00000008070882a4 */ /* 0x000fe4000f8e0204 */
[----:B------:R-:W-:Y:S02]  /*5880*/  @!UP0 UIADD3 UR9, UPT, UPT, UR10, -UR4, URZ ;  /* 0x800000040a098290 */ /* 0x000fe4000fffe0ff */
[----:B------:R-:W-:Y:S02]  /*5890*/  UIADD3 UR4, UPT, UPT, -UR5, URZ, URZ ;  /* 0x000000ff05047290 */ /* 0x000fe4000fffe1ff */
[----:B------:R-:W-:Y:S02]  /*58a0*/  UIADD3 UR7, UPT, UPT, -UR6, URZ, URZ ;  /* 0x000000ff06077290 */ /* 0x000fe4000fffe1ff */
[----:B------:R-:W-:Y:S02]  /*58b0*/  @!UP0 UIMAD UR6, UR9, UR39, UR5 ;  /* 0x00000027090682a4 */ /* 0x000fe4000f8e0205 */
[----:B------:R-:W-:Y:S02]  /*58c0*/  UIMAD UR16, UR17, UR4, UR16 ;  /* 0x00000004111072a4 */ /* 0x000fe4000f8e0210 */
[----:B------:R-:W-:Y:S01]  /*58d0*/  UIMAD UR15, UR30, UR7, UR15 ;  /* 0x000000071e0f72a4 */ /* 0x000fe2000f8e020f */
[----:B------:R-:W-:Y:S02]  /*58e0*/  @!UP0 UMOV UR5, UR8 ;  /* 0x0000000800058c82 */ /* 0x000fe40008000000 */
[----:B------:R-:W-:Y:S02]  /*58f0*/  UIMAD UR16, UR5, UR17, UR16 ;  /* 0x00000011051072a4 */ /* 0x000fe4000f8e0210 */
[----:B------:R-:W-:Y:S11]  /*5900*/  UIMAD UR15, UR6, UR30, UR15 ;  /* 0x0000001e060f72a4 */ /* 0x000ff6000f8e020f */
[----:B------:R-:W-:Y:S01]  /*5910*/  @!UPT UIADD3 URZ, UPT, UPT, URZ, URZ, URZ ;  /* 0x000000fffffff290 */ /* 0x000fe2000fffe0ff */
.L_x_92:
[----:B------:R-:W1:Y:S01]  /*5920*/  @!UP3 LDCU.128 UR8, c[0x0][0xc10] ;  /* 0x00018200ff08b7ac */ /* 0x000e620008000c00 */
[----:B------:R-:W-:Y:S02]  /*5930*/  ISETP.NE.U32.AND P1, PT, RZ, UR26, PT ;  /* 0x0000001aff007c0c */ /* 0x000fe4000bf25070 */
[----:B------:R-:W-:Y:S02]  /*5940*/  SHF.L.U32 R9, R10, 0x1f, RZ ;  /* 0x0000001f0a097819 */ /* 0x000fe400000006ff */
[----:B------:R-:W-:Y:S01]  /*5950*/  ISETP.NE.AND.EX P1, PT, RZ, UR27, PT, P1 ;  /* 0x0000001bff007c0c */ /* 0x000fe2000bf25310 */
[----:B------:R-:W3:Y:S01]  /*5960*/  @!UP3 LDCU UR5, c[0x0][0xc0c] ;  /* 0x00018180ff05b7ac */ /* 0x000ee20008000800 */
[----:B-1----:R-:W-:Y:S07]  /*5970*/  UIMAD.WIDE.U32 UR6, UR16, UR8, URZ ;  /* 0x00000008100672a5 */ /* 0x002fee000f8e00ff */
[----:B------:R-:W-:Y:S01]  /*5980*/  @!UP3 UMOV UR4, UR7 ;  /* 0x000000070004bc82 */ /* 0x000fe20008000000 */
[----:B---3--:R-:W-:Y:S02]  /*5990*/  @!UP3 UISETP.NE.AND UP0, UPT, UR5, 0x1, UPT ;  /* 0x000000010500b88c */ /* 0x008fe4000bf05270 */
[----:B------:R-:W-:Y:S02]  /*59a0*/  @!UP3 USHF.R.U32.HI UR4, URZ, UR9, UR4 ;  /* 0x00000009ff04b299 */ /* 0x000fe40008011604 */
[----:B------:R-:W-:Y:S02]  /*59b0*/  UIMAD.WIDE.U32 UR6, UR15, UR11, URZ ;  /* 0x0000000b0f0672a5 */ /* 0x000fe4000f8e00ff */
[----:B------:R-:W-:Y:S02]  /*59c0*/  @!UP3 USEL UR8, UR16, UR4, !UP0 ;  /* 0x000000041008b287 */ /* 0x000fe4000c000000 */
[----:B------:R-:W-:Y:S03]  /*59d0*/  @!UP3 UISETP.NE.AND UP0, UPT, UR10, 0x1, UPT ;  /* 0x000000010a00b88c */ /* 0x000fe6000bf05270 */
[----:B------:R-:W-:Y:S01]  /*59e0*/  @!UP3 UMOV UR6, UR7 ;  /* 0x000000070006bc82 */ /* 0x000fe20008000000 */
[----:B------:R-:W-:Y:S01]  /*59f0*/  USHF.L.U32 UR7, UR24, 0x7, URZ ;  /* 0x0000000718077899 */ /* 0x000fe200080006ff */
[----:B------:R-:W1:Y:S02]  /*5a00*/  @!UP3 LDCU UR4, c[0x0][0xc20] ;  /* 0x00018400ff04b7ac */ /* 0x000e640008000800 */
[----:B-1----:R-:W-:Y:S04]  /*5a10*/  @!UP3 USHF.R.U32.HI UR6, URZ, UR4, UR6 ;  /* 0x00000004ff06b299 */ /* 0x002fe80008011606 */
[----:B------:R-:W-:Y:S04]  /*5a20*/  @!UP3 USEL UR6, UR15, UR6, !UP0 ;  /* 0x000000060f06b287 */ /* 0x000fe8000c000000 */
[----:B------:R-:W-:Y:S02]  /*5a30*/  @!UP3 UIADD3 UR4, UPT, UPT, -UR8, UR6, URZ ;  /* 0x000000060804b290 */ /* 0x000fe4000fffe1ff */
[----:B------:R-:W-:Y:S02]  /*5a40*/  @!UP3 UIADD3 UR6, UPT, UPT, UR8, -UR6, URZ ;  /* 0x800000060806b290 */ /* 0x000fe4000fffe0ff */
[----:B------:R-:W-:Y:S02]  /*5a50*/  @!UP3 UIMAD UR16, UR4, UR5, UR16 ;  /* 0x000000050410b2a4 */ /* 0x000fe4000f8e0210 */
[----:B------:R-:W-:Y:S01]  /*5a60*/  @!UP3 UIMAD UR15, UR6, UR10, UR15 ;  /* 0x0000000a060fb2a4 */ /* 0x000fe2000f8e020f */
[----:B------:R-:W-:Y:S11]  /*5a70*/  BRA.U UP4, `(.L_x_93) ;  /* 0x0000000104107547 */ /* 0x000ff6000b800000 */
[----:B------:R-:W-:Y:S04]  /*5a80*/  MOV R0, UR52 ;  /* 0x0000003400007c02 */ /* 0x000fe80008000f00 */
[----:B------:R-:W-:Y:S04]  /*5a90*/  SHF.L.U32 R11, R0, 0x1f, RZ ;  /* 0x0000001f000b7819 */ /* 0x000fe800000006ff */
[----:B------:R-:W1:Y:S02]  /*5aa0*/  SYNCS.PHASECHK.TRANS64.TRYWAIT P2, [UR22+0x248], R11 ;  /* 0x0002480bff0075a7 */ /* 0x000e640008041116 */
[----:B-1----:R-:W-:Y:S05]  /*5ab0*/  @!P2 BRA `(.L_x_94) ;  /* 0x0000004400b4a947 */ /* 0x002fea0003800000 */
.L_x_93:
[----:B------:R-:W-:Y:S05]  /*5ac0*/  BRA.U !UP6, `(.L_x_95) ;  /* 0x000000010e387547 */ /* 0x000fea000b800000 */
[----:B------:R-:W-:Y:S01]  /*5ad0*/  UPLOP3.LUT UP1, UPT, UPT, UPT, UP5, 0x80, 0x8 ;  /* 0x000000000008789c */ /* 0x000fe20003f2f050 */
[----:B-1----:R-:W-:Y:S01]  /*5ae0*/  HFMA2 R0, -RZ, RZ, 0, 5.9604644775390625e-08 ;  /* 0x00000001ff007431 */ /* 0x002fe200000001ff */
[----:B------:R-:W1:Y:S01]  /*5af0*/  LDCU.64 UR8, c[0x0][0x358] ;  /* 0x00006b00ff0877ac */ /* 0x000e620008000a00 */
[----:B------:R-:W-:Y:S03]  /*5b00*/  IMAD.MOV.U32 R94, RZ, RZ, 0x1 ;  /* 0x00000001ff5e7424 */ /* 0x000fe600078e00ff */
[----:B------:R-:W-:Y:S05]  /*5b10*/  PLOP3.LUT P2, PT, PT, PT, UP1, 0x80, 0x8 ;  /* 0x000000000008781c */ /* 0x000fea0003f4f018 */
[----:B------:R-:W3:Y:S01]  /*5b20*/  @UP1 LDCU.64 UR4, c[0x0][0x988] ;  /* 0x00013100ff0417ac */ /* 0x000ee20008000a00 */
[----:B------:R-:W-:Y:S07]  /*5b30*/  @UP1 UIMAD UR6, UR51, UR26, URZ ;  /* 0x0000001a330612a4 */ /* 0x000fee000f8e02ff */
[----:B------:R-:W-:Y:S01]  /*5b40*/  @!P2 PRMT R94, R0, 0x7610, R94 ;  /* 0x00007610005ea816 */ /* 0x000fe2000000005e */
[----:B---3--:R-:W-:Y:S06]  /*5b50*/  @UP1 UIMAD.WIDE UR4, UR6, 0x4, UR4 ;  /* 0x00000004060418a5 */ /* 0x008fec000f8e0204 */
[----:B------:R-:W-:Y:S01]  /*5b60*/  IMAD.U32 R14, RZ, RZ, UR4 ;  /* 0x00000004ff0e7e24 */ /* 0x000fe2000f8e00ff */
[----:B------:R-:W-:Y:S04]  /*5b70*/  MOV R15, UR5 ;  /* 0x00000005000f7c02 */ /* 0x000fe80008000f00 */
[----:B------:R-:W3:Y:S01]  /*5b80*/  @!UP1 LDCU UR4, c[0x0][0x980] ;  /* 0x00013000ff0497ac */ /* 0x000ee20008000800 */
[----:B-1---5:R4:W5:Y:S02]  /*5b90*/  @P2 LDG.E R41, desc[UR8][R14.64] ;  /* 0x000000080e292981 */ /* 0x022964000c1e1900 */
[----:B---34-:R-:W-:Y:S07]  /*5ba0*/  @!P2 IMAD.U32 R41, RZ, RZ, UR4 ;  /* 0x00000004ff29ae24 */ /* 0x018fee000f8e00ff */
.L_x_95:
[----:B-----5:R-:W-:Y:S01]  /*5bb0*/  @!P1 FSETP.EQ.AND P3, PT, R41, RZ, PT ;  /* 0x000000ff2900920b */ /* 0x020fe20003f62000 */
[----:B------:R-:W-:Y:S01]  /*5bc0*/  @!UPT UIADD3 URZ, UPT, UPT, URZ, URZ, URZ ;  /* 0x000000fffffff290 */ /* 0x000fe2000fffe0ff */
[----:B------:R-:W-:Y:S11]  /*5bd0*/  @!P1 BRA `(.L_x_96) ;  /* 0x0000000000149947 */ /* 0x000ff60003800000 */
[----:B------:R-:W-:Y:S02]  /*5be0*/  LOP3.LUT P1, RZ, R94, 0xff, RZ, 0xc0, !PT ;  /* 0x000000ff5eff7812 */ /* 0x000fe4000782c0ff */
[----:B------:R-:W-:Y:S04]  /*5bf0*/  PLOP3.LUT P3, PT, PT, PT, UP1, 0x80, 0x8 ;  /* 0x000000000008781c */ /* 0x000fe80003f6f018 */
[----:B------:R-:W-:Y:S07]  /*5c00*/  PLOP3.LUT P3, PT, P3, PT, PT, 0x8, 0x80 ;  /* 0x000000000080781c */ /* 0x000fee0001f6e170 */
[----:B------:R-:W-:Y:S11]  /*5c10*/  @P1 FSETP.EQ.AND P3, PT, R41, RZ, PT ;  /* 0x000000ff2900120b */ /* 0x000ff60003f62000 */
[----:B------:R-:W-:Y:S02]  /*5c20*/  @!UPT UIADD3 URZ, UPT, UPT, URZ, URZ, URZ ;  /* 0x000000fffffff290 */ /* 0x000fe4000fffe0ff */
.L_x_96:
[----:B------:R-:W-:Y:S01]  /*5c30*/  USHF.L.U32 UR11, UR50, 0x6, URZ ;  /* 0x00000006320b7899 */ /* 0x000fe200080006ff */
[----:B------:R-:W3:Y:S01]  /*5c40*/  SYNCS.PHASECHK.TRANS64.TRYWAIT P1, [UR22+0x230], R9 ;  /* 0x00023009ff0075a7 */ /* 0x000ee20008021116 */
[----:B------:R-:W-:Y:S02]  /*5c50*/  UISETP.NE.AND UP0, UPT, UR32, 0x1, UPT ;  /* 0x000000012000788c */ /* 0x000fe4000bf05270 */
[----:B------:R-:W-:Y:S01]  /*5c60*/  UIMAD.WIDE.U32 UR4, UR11, UR33, URZ ;  /* 0x000000210b0472a5 */ /* 0x000fe2000f8e00ff */
[----:B------:R-:W-:Y:S04]  /*5c70*/  ELECT P2, URZ, PT ;  /* 0x0000000000ff782f */ /* 0x000fe80003840000 */
[----:B------:R-:W-:Y:S02]  /*5c80*/  PLOP3.LUT P2, PT, P3, P2, PT, 0xf2, 0x2f ;  /* 0x00000000002f781c */ /* 0x000fe40001f45e72 */
[----:B------:R-:W-:Y:S02]  /*5c90*/  UMOV UR4, UR5 ;  /* 0x0000000500047c82 */ /* 0x000fe40008000000 */
[----:B------:R-:W-:Y:S04]  /*5ca0*/  USHF.R.U32.HI UR4, URZ, UR34, UR4 ;  /* 0x00000022ff047299 */ /* 0x000fe80008011604 */
[----:B------:R-:W-:Y:S02]  /*5cb0*/  USEL UR12, UR11, UR4, !UP0 ;  /* 0x000000040b0c7287 */ /* 0x000fe4000c000000 */
[----:B------:R-:W-:Y:S02]  /*5cc0*/  UISETP.NE.AND UP0, UPT, UR35, 0x1, UPT ;  /* 0x000000012300788c */ /* 0x000fe4000bf05270 */
[----:B------:R-:W-:Y:S02]  /*5cd0*/  UIMAD.WIDE.U32 UR4, UR12, UR40, URZ ;  /* 0x000000280c0472a5 */ /* 0x000fe4000f8e00ff */
[----:B------:R-:W-:Y:S01]  /*5ce0*/  UIADD3 UR6, UPT, UPT, -UR12, URZ, URZ ;  /* 0x000000ff0c067290 */ /* 0x000fe2000fffe1ff */
[----:B-1----:R-:W-:Y:S03]  /*5cf0*/  @!P2 IMAD.MOV.U32 R0, RZ, 0x20, RZ ;  /* 0x00000020ff00a824 */ /* 0x002fe600078e00ff */
[----:B------:R-:W-:Y:S01]  /*5d00*/  UIMAD UR11, UR32, UR6, UR11 ;  /* 0x00000006200b72a4 */ /* 0x000fe2000f8e020b */
[----:B------:R-:W-:Y:S01]  /*5d10*/  @!P2 IMAD.MOV.U32 R0, RZ, 0x400, R0 ;  /* 0x00000400ff00a824 */ /* 0x000fe200078e0000 */
[----:B------:R-:W-:Y:S02]  /*5d20*/  UMOV UR4, UR5 ;  /* 0x0000000500047c82 */ /* 0x000fe40008000000 */
[----:B------:R-:W-:Y:S04]  /*5d30*/  USHF.R.U32.HI UR4, URZ, UR41, UR4 ;  /* 0x00000029ff047299 */ /* 0x000fe80008011604 */
[----:B------:R-:W-:Y:S02]  /*5d40*/  USEL UR13, UR12, UR4, !UP0 ;  /* 0x000000040c0d7287 */ /* 0x000fe4000c000000 */
[----:B------:R-:W-:Y:S02]  /*5d50*/  UISETP.NE.AND UP0, UPT, UR42, 0x1, UPT ;  /* 0x000000012a00788c */ /* 0x000fe4000bf05270 */
[----:B------:R-:W-:Y:S07]  /*5d60*/  UIMAD.WIDE.U32 UR4, UR13, UR43, URZ ;  /* 0x0000002b0d0472a5 */ /* 0x000fee000f8e00ff */
[----:B------:R-:W-:Y:S02]  /*5d70*/  UMOV UR4, UR5 ;  /* 0x0000000500047c82 */ /* 0x000fe40008000000 */
[----:B------:R-:W-:Y:S04]  /*5d80*/  USHF.R.U32.HI UR4, URZ, UR54, UR4 ;  /* 0x00000036ff047299 */ /* 0x000fe80008011604 */
[----:B------:R-:W-:Y:S02]  /*5d90*/  USEL UR14, UR13, UR4, !UP0 ;  /* 0x000000040d0e7287 */ /* 0x000fe4000c000000 */
[----:B------:R-:W-:Y:S02]  /*5da0*/  UIADD3 UR4, UPT, UPT, -UR13, URZ, URZ ;  /* 0x000000ff0d047290 */ /* 0x000fe4000fffe1ff */
[----:B------:R-:W-:Y:S02]  /*5db0*/  UIADD3 UR5, UPT, UPT, -UR14, URZ, URZ ;  /* 0x000000ff0e057290 */ /* 0x000fe4000fffe1ff */
[----:B------:R-:W-:Y:S02]  /*5dc0*/  UIMAD UR12, UR35, UR4, UR12 ;  /* 0x00000004230c72a4 */ /* 0x000fe4000f8e020c */
[----:B------:R-:W-:Y:S01]  /*5dd0*/  UIMAD UR13, UR42, UR5, UR13 ;  /* 0x000000052a0d72a4 */ /* 0x000fe2000f8e020d */
[----:B---3--:R-:W-:Y:S11]  /*5de0*/  @!P1 BRA `(.L_x_97) ;  /* 0x0000004400009947 */ /* 0x008ff60003800000 */
.L_x_216:
[----:B------:R-:W-:Y:S01]  /*5df0*/  @!P2 R2UR UR4, R0 ;  /* 0x000000000004a2ca */ /* 0x000fe200000e0000 */
[----:B------:R-:W-:Y:S01]  /*5e00*/  VOTEU.ALL UP0, P2 ;  /* 0x0000000000ff7886 */ /* 0x000fe20001000000 */
[----:B-1----:R-:W-:Y:S02]  /*5e10*/  @!P2 IADD3 R2, P1, PT, R12, 0x680, RZ ;  /* 0x000006800c02a810 */ /* 0x002fe40007f3e0ff */
[----:B------:R-:W-:Y:S02]  /*5e20*/  @P0 SHF.R.U32.HI R4, RZ, 0x10, R5 ;  /* 0x00000010ff040819 */ /* 0x000fe40000011605 */
[----:B------:R-:W-:Y:S01]  /*5e30*/  @!P2 R2UR UR5, R2 ;  /* 0x000000000205a2ca */ /* 0x000fe200000e0000 */
[----:B------:R-:W-:Y:S01]  /*5e40*/  @!P2 IMAD.X R0, RZ, RZ, R13, P1 ;  /* 0x000000ffff00a224 */ /* 0x000fe200008e060d */
[----:B------:R-:W-:Y:S01]  /*5e50*/  @!UP0 UIADD3 UR8, UPT, UPT, UR22, 0x400, URZ ;  /* 0x0000040016088890 */ /* 0x000fe2000fffe0ff */
[----:B------:R-:W-:Y:S04]  /*5e60*/  @P0 R2UR UR51, R4 ;  /* 0x00000000043302ca */ /* 0x000fe800000e0000 */
[----:B------:R-:W-:Y:S01]  /*5e70*/  @!UP0 UPRMT UR6, UR4, 0x5410, URZ ;  /* 0x0000541004068896 */ /* 0x000fe200080000ff */
[----:B------:R-:W-:Y:S01]  /*5e80*/  @!P2 R2UR UR4, R0 ;  /* 0x000000000004a2ca */ /* 0x000fe200000e0000 */
[----:B------:R-:W-:Y:S01]  /*5e90*/  VOTEU.ALL UP0, P2 ;  /* 0x0000000000ff7886 */ /* 0x000fe20001000000 */
[----:B------:R-:W-:Y:S03]  /*5ea0*/  @!P2 IMAD.MOV.U32 R0, RZ, RZ, 0x1000 ;  /* 0x00001000ff00a424 */ /* 0x000fe600078e00ff */
[----:B------:R-:W-:Y:S01]  /*5eb0*/  IMAD.U32 R14, RZ, RZ, UR5 ;  /* 0x00000005ff0e7e24 */ /* 0x000fe2000f8e00ff */
[----:B------:R-:W-:Y:S01]  /*5ec0*/  @!UP0 UMOV UR9, UR25 ;  /* 0x0000001900098c82 */ /* 0x000fe20008000000 */
[----:B------:R-:W-:Y:S06]  /*5ed0*/  @!UP0 UMOV UR10, UR7 ;  /* 0x00000007000a8c82 */ /* 0x000fec0008000000 */
[----:B------:R-:W-:Y:S01]  /*5ee0*/  IMAD.U32 R15, RZ, RZ, UR4 ;  /* 0x00000004ff0f7e24 */ /* 0x000fe2000f8e00ff */
[----:B------:R-:W-:Y:S04]  /*5ef0*/  @!P2 R2UR UR4, R14 ;  /* 0x000000000e04a2ca */ /* 0x000fe800000e0000 */
[----:B------:R-:W-:Y:S11]  /*5f00*/  @!P2 R2UR UR5, R15 ;  /* 0x000000000f05a2ca */ /* 0x000ff600000e0000 */
[----:B------:R-:W-:Y:S02]  /*5f10*/  @!UPT UIADD3 URZ, UPT, UPT, URZ, URZ, URZ ;  /* 0x000000fffffff290 */ /* 0x000fe4000fffe0ff */
[----:B------:R1:W-:Y:S01]  /*5f20*/  @!UP0 UTMALDG.5D.IM2COL [UR8], [UR4], UR6 ;  /* 0x00000008040083b4 */ /* 0x0003e20008060006 */
[----:B------:R1:W-:Y:S01]  /*5f30*/  @!P2 SYNCS.ARRIVE.TRANS64.RED.A0TR RZ, [UR22+0x220], R0 ;  /* 0x00022000ffffa9a7 */ /* 0x0003e20008300416 */
[----:B------:R-:W-:Y:S01]  /*5f40*/  SYNCS.ARRIVE.TRANS64.RED.A1T0 RZ, [UR47], RZ ;  /* 0x000000ffffff79a7 */ /* 0x000fe2000810042f */
[----:B------:R-:W3:Y:S02]  /*5f50*/  SYNCS.PHASECHK.TRANS64.TRYWAIT P1, [UR22+0x238], R9 ;  /* 0x00023809ff0075a7 */ /* 0x000ee40008021116 */
[----:B-1-3--:R-:W-:Y:S05]  /*5f60*/  @!P1 BRA `(.L_x_98) ;  /* 0x0000004000b89947 */ /* 0x00afea0003800000 */
.L_x_218:
[----:B-1----:R-:W-:Y:S01]  /*5f70*/  @!P2 IMAD.MOV.U32 R0, RZ, 0x20, RZ ;  /* 0x00000020ff00a824 */ /* 0x002fe200078e00ff */
[----:B------:R-:W-:Y:S01]  /*5f80*/  @!P2 IADD3 R2, P0, PT, R12, 0x680, RZ ;  /* 0x000006800c02a810 */ /* 0x000fe20007f1e0ff */
[----:B------:R-:W-:Y:S01]  /*5f90*/  VOTEU.ALL UP0, P2 ;  /* 0x0000000000ff7886 */ /* 0x000fe20001000000 */
[----:B------:R-:W-:Y:S01]  /*5fa0*/  LOP3.LUT R10, R10, 0x1, RZ, 0x3c, !PT ;  /* 0x000000010a0a7812 */ /* 0x000fe200078e3cff */
[----:B------:R-:W-:Y:S01]  /*5fb0*/  @!P2 IMAD.MOV.U32 R0, RZ, 0x400, R0 ;  /* 0x00000400ff00a824 */ /* 0x000fe200078e0000 */
[----:B------:R-:W-:Y:S01]  /*5fc0*/  @!P2 R2UR UR5, R2 ;  /* 0x000000000205a2ca */ /* 0x000fe200000e0000 */
[----:B------:R-:W-:Y:S01]  /*5fd0*/  UIADD3 UR24, UPT, UPT, UR15, UR44, URZ ;  /* 0x0000002c0f187290 */ /* 0x000fe2000fffe0ff */
[----:B------:R-:W-:Y:S01]  /*5fe0*/  LOP3.LUT R8, R8, 0x1, RZ, 0x3c, !PT ;  /* 0x0000000108087812 */ /* 0x000fe200078e3cff */
[----:B------:R-:W-:Y:S01]  /*5ff0*/  @!UP0 UIADD3 UR8, UPT, UPT, UR22, 0x1400, URZ ;  /* 0x0000140016088890 */ /* 0x000fe2000fffe0ff */
[----:B------:R-:W-:Y:S01]  /*6000*/  @!P2 R2UR UR4, R0 ;  /* 0x000000000004a2ca */ /* 0x000fe200000e0000 */
[----:B------:R-:W-:Y:S01]  /*6010*/  @!P2 IMAD.X R0, RZ, RZ, R13, P0 ;  /* 0x000000ffff00a224 */ /* 0x000fe200000e060d */
[----:B------:R-:W-:Y:S02]  /*6020*/  @!UP0 UIADD3 UR10, UPT, UPT, UR7, 0x40, URZ ;  /* 0x00000040070a8890 */ /* 0x000fe4000fffe0ff */
[----:B------:R-:W-:Y:S02]  /*6030*/  @!UP0 UIADD3 UR9, UPT, UPT, UR22, 0x228, URZ ;  /* 0x0000022816098890 */ /* 0x000fe4000fffe0ff */
[----:B------:R-:W-:Y:S02]  /*6040*/  UIADD3 UR50, UPT, UPT, UR16, UR38, URZ ;  /* 0x0000002610327290 */ /* 0x000fe4000fffe0ff */
[----:B------:R-:W-:Y:S01]  /*6050*/  UPLOP3.LUT UP4, UPT, UPT, UPT, UPT, 0x80, 0x8 ;  /* 0x000000000008789c */ /* 0x000fe20003f8f070 */
[----:B------:R-:W-:Y:S04]  /*6060*/  IMAD.U32 R4, RZ, RZ, UR5 ;  /* 0x00000005ff047e24 */ /* 0x000fe8000f8e00ff */
[----:B------:R-:W-:Y:S01]  /*6070*/  @!UP0 UPRMT UR6, UR4, 0x5410, URZ ;  /* 0x0000541004068896 */ /* 0x000fe200080000ff */
[----:B------:R-:W-:Y:S01]  /*6080*/  @!P2 R2UR UR4, R0 ;  /* 0x000000000004a2ca */ /* 0x000fe200000e0000 */
[----:B------:R-:W-:Y:S11]  /*6090*/  VOTEU.ALL UP0, P2 ;  /* 0x0000000000ff7886 */ /* 0x000ff60001000000 */
[----:B------:R-:W-:Y:S01]  /*60a0*/  @!UPT UIADD3 URZ, UPT, UPT, URZ, URZ, URZ ;  /* 0x000000fffffff290 */ /* 0x000fe2000fffe0ff */
[----:B------:R-:W-:Y:S01]  /*60b0*/  IMAD.U32 R5, RZ, RZ, UR4 ;  /* 0x00000004ff057e24 */ /* 0x000fe2000f8e00ff */
[----:B------:R-:W-:Y:S04]  /*60c0*/  @!P2 R2UR UR4, R4 ;  /* 0x000000000404a2ca */ /* 0x000fe800000e0000 */
[----:B------:R-:W-:Y:S11]  /*60d0*/  @!P2 R2UR UR5, R5 ;  /* 0x000000000505a2ca */ /* 0x000ff600000e0000 */
[----:B------:R-:W-:Y:S02]  /*60e0*/  @!UPT UIADD3 URZ, UPT, UPT, URZ, URZ, URZ ;  /* 0x000000fffffff290 */ /* 0x000fe4000fffe0ff */
[----:B------:R1:W-:Y:S01]  /*60f0*/  @!UP0 UTMALDG.5D.IM2COL [UR8], [UR4], UR6 ;  /* 0x00000008040083b4 */ /* 0x0003e20008060006 */
[----:B------:R1:W-:Y:S01]  /*6100*/  @!P2 SYNCS.ARRIVE.TRANS64.RED.A0TR RZ, [UR22+0x228], R3 ;  /* 0x00022803ffffa9a7 */ /* 0x0003e20008300416 */
[----:B------:R-:W-:Y:S01]  /*6110*/  SYNCS.ARRIVE.TRANS64.RED.A1T0 RZ, [UR46], RZ ;  /* 0x000000ffffff79a7 */ /* 0x000fe2000810042e */
[----:B------:R-:W-:Y:S05]  /*6120*/  BRA.U UP2, `(.L_x_99) ;  /* 0xfffffff102dc7547 */ /* 0x000fea000b83ffff */
[----:B-1----:R-:W-:-:S04]  /*6130*/  SHF.L.U32 R3, R10, 0x1f, RZ ;  /* 0x0000001f0a037819 */ /* 0x002fc800000006ff */
[----:B------:R-:W1:Y:S02]  /*6140*/  SYNCS.PHASECHK.TRANS64.TRYWAIT P0, [UR22+0x230], R3 ;  /* 0x00023003ff0075a7 */ /* 0x000e640008001116 */
[----:B-1----:R-:W-:Y:S05]  /*6150*/  @!P0 BRA `(.L_x_100) ;  /* 0x0000004000548947 */ /* 0x002fea0003800000 */
.L_x_220:
[----:B-1----:R-:W-:-:S07]  /*6160*/  MOV R0, UR22 ;  /* 0x0000001600007c02 */ /* 0x002fce0008000f00 */
.L_x_101:
[----:B-1----:R-:W-:-:S04]  /*6170*/  SHF.L.U32 R3, R10, 0x1f, RZ ;  /* 0x0000001f0a037819 */ /* 0x002fc800000006ff */
[----:B------:R1:W3:Y:S03]  /*6180*/  SYNCS.PHASECHK.TRANS64.TRYWAIT P0, [R0+URZ+0x238], R3 ;  /* 0x00023803000075a7 */ /* 0x0002e600080011ff */
[----:B---3--:R-:W-:Y:S05]  /*6190*/  @!P0 NANOSLEEP.SYNCS 0x989680 ;  /* 0x009896800000895d */ /* 0x008fea0003900000 */
[----:B------:R-:W3:Y:S02]  /*61a0*/  @!P0 SYNCS.PHASECHK.TRANS64 P0, [R0+URZ+0x238], R3 ;  /* 0x00023803000085a7 */ /* 0x000ee400080010ff */
[----:B--23--:R-:W-:Y:S05]  /*61b0*/  @P0 EXIT ;  /* 0x000000000000094d */ /* 0x00cfea0003800000 */
[----:B------:R-:W-:Y:S05]  /*61c0*/  BRA `(.L_x_101) ;  /* 0xfffffffc00e87947 */ /* 0x000fea000383ffff */
.L_x_90:
[----:B------:R-:W-:-:S06]  /*61d0*/  UISETP.GE.AND UP0, UPT, UR18, 0x4, UPT ;  /* 0x000000041200788c */ /* 0x000fcc000bf06270 */
[----:B------:R-:W-:-:S13]  /*61e0*/  PLOP3.LUT P0, PT, PT, PT, UP0, 0x80, 0x8 ;  /* 0x000000000008781c */ /* 0x000fda0003f0f008 */
[----:B-1----:R-:W-:Y:S05]  /*61f0*/  @!P0 EXIT ;  /* 0x000000000000894d */ /* 0x002fea0003800000 */
[----:B------:R-:W1:Y:S08]  /*6200*/  S2UR UR4, SR_CgaCtaId ;  /* 0x00000000000479c3 */ /* 0x000e700000008800 */
[----:B------:R-:W-:Y:S01]  /*6210*/  BAR.SYNC.DEFER_BLOCKING 0x6, 0xa0 ;  /* 0x0182800000007b1d */ /* 0x000fe20000010000 */
[C---:B------:R-:W-:Y:S01]  /*6220*/  IMAD.SHL.U32 R6, R92.reuse, 0x40, RZ ;  /* 0x000000405c067824 */ /* 0x040fe200078e00ff */
[C---:B------:R-:W-:Y:S01]  /*6230*/  LOP3.LUT R93, R92.reuse, 0x60, RZ, 0xc0, !PT ;  /* 0x000000605c5d7812 */ /* 0x040fe200078ec0ff */
[----:B------:R-:W-:-:S02]  /*6240*/  IMAD.SHL.U32 R91, R92, 0x20, RZ ;  /* 0x000000205c5b7824 */ /* 0x000fc400078e00ff */
[----:B------:R-:W-:Y:S02]  /*6250*/  HFMA2 R90, -RZ, RZ, 0, 0 ;  /* 0x00000000ff5a7431 */ /* 0x000fe400000001ff */
[----:B------:R-:W-:Y:S01]  /*6260*/  IMAD.SHL.U32 R5, R92, 0x2, RZ ;  /* 0x000000025c057824 */ /* 0x000fe200078e00ff */
[----:B------:R-:W-:Y:S01]  /*6270*/  UMOV UR49, 0x400 ;  /* 0x0000040000317882 */ /* 0x000fe20000000000 */
[----:B------:R-:W2:Y:S01]  /*6280*/  LDC.64 R84, c[0x0][0x9b0] ;  /* 0x00026c00ff547b82 */ /* 0x000ea20000000a00 */
[----:B------:R-:W-:Y:S01]  /*6290*/  LOP3.LUT R4, R6, 0x180, RZ, 0xc0, !PT ;  /* 0x0000018006047812 */ /* 0x000fe200078ec0ff */
[----:B------:R-:W-:Y:S01]  /*62a0*/  IMAD.U32 R37, R92, 0x10000, RZ ;  /* 0x000100005c257824 */ /* 0x000fe200078e00ff */
[----:B------:R-:W-:Y:S01]  /*62b0*/  LOP3.LUT R91, R91, 0xc00, RZ, 0xc0, !PT ;  /* 0x00000c005b5b7812 */ /* 0x000fe200078ec0ff */
[----:B------:R-:W-:Y:S01]  /*62c0*/  IMAD.MOV.U32 R36, RZ, RZ, RZ ;  /* 0x000000ffff247224 */ /* 0x000fe200078e00ff */
[----:B------:R-:W-:Y:S01]  /*62d0*/  LOP3.LUT R5, R4, 0x20, R5, 0xf8, !PT ;  /* 0x0000002004057812 */ /* 0x000fe200078ef805 */
[C---:B------:R-:W-:Y:S01]  /*62e0*/  IMAD.SHL.U32 R4, R92.reuse, 0x8, RZ ;  /* 0x000000085c047824 */ /* 0x040fe200078e00ff */
[----:B------:R-:W-:Y:S01]  /*62f0*/  LOP3.LUT R91, R91, 0x40, R6, 0xf8, !PT ;  /* 0x000000405b5b7812 */ /* 0x000fe200078ef806 */
[----:B------:R-:W3:Y:S01]  /*6300*/  LDC.64 R74, c[0x0][0x9a8] ;  /* 0x00026a00ff4a7b82 */ /* 0x000ee20000000a00 */
[----:B------:R-:W-:-:S02]  /*6310*/  LOP3.LUT R92, R92, 0x2, RZ, 0xc0, !PT ;  /* 0x000000025c5c7812 */ /* 0x000fc400078ec0ff */
[----:B------:R-:W-:Y:S02]  /*6320*/  CS2R R88, SRZ ;  /* 0x0000000000587805 */ /* 0x000fe4000001ff00 */
[----:B------:R-:W-:Y:S01]  /*6330*/  LOP3.LUT R4, R5, 0x30, R4, 0x78, !PT ;  /* 0x0000003005047812 */ /* 0x000fe200078e7804 */
[----:B------:R-:W-:Y:S01]  /*6340*/  IMAD.MOV.U32 R87, RZ, RZ, RZ ;  /* 0x000000ffff577224 */ /* 0x000fe200078e00ff */
[----:B------:R-:W-:Y:S01]  /*6350*/  LOP3.LUT R91, R91, 0x200, R6, 0xf8, !PT ;  /* 0x000002005b5b7812 */ /* 0x000fe200078ef806 */
[----:B------:R-:W4:Y:S01]  /*6360*/  LDCU UR60, c[0x0][0x370] ;  /* 0x00006e00ff3c77ac */ /* 0x000f220008000800 */
[----:B------:R-:W-:Y:S02]  /*6370*/  LOP3.LUT R37, R37, 0x600000, RZ, 0xc0, !PT ;  /* 0x0060000025257812 */ /* 0x000fe400078ec0ff */
[----:B------:R-:W-:Y:S01]  /*6380*/  LOP3.LUT R91, R91, R4, RZ, 0xfc, !PT ;  /* 0x000000045b5b7212 */ /* 0x000fe200078efcff */
[----:B-1----:R-:W-:Y:S01]  /*6390*/  ULEA UR49, UR4, UR49, 0x18 ;  /* 0x0000003104317291 */ /* 0x002fe2000f8ec0ff */
[----:B------:R-:W-:Y:S01]  /*63a0*/  IADD3 R106, PT, PT, -R92, RZ, RZ ;  /* 0x000000ff5c6a7210 */ /* 0x000fe20007ffe1ff */
[----:B------:R-:W1:Y:S01]  /*63b0*/  LDCU.128 UR4, c[0x0][0xb80] ;  /* 0x00017000ff0477ac */ /* 0x000e620008000c00 */
[----:B------:R-:W2:Y:S06]  /*63c0*/  LDCU UR48, c[0x0][0xc0c] ;  /* 0x00018180ff3077ac */ /* 0x000eac0008000800 */
[----:B------:R-:W4:Y:S01]  /*63d0*/  LDS R2, [UR49+0x2a0] ;  /* 0x0002a031ff027984 */ /* 0x000f220008000800 */
[----:B------:R-:W2:Y:S01]  /*63e0*/  LDCU UR38, c[0x0][0xc30] ;  /* 0x00018600ff2677ac */ /* 0x000ea20008000800 */
[----:B------:R-:W2:Y:S01]  /*63f0*/  LDCU.64 UR54, c[0x0][0x988] ;  /* 0x00013100ff3677ac */ /* 0x000ea20008000a00 */
[----:B------:R-:W2:Y:S01]  /*6400*/  LDCU.64 UR46, c[0x0][0xc28] ;  /* 0x00018500ff2e77ac */ /* 0x000ea20008000a00 */
[----:B-1----:R-:W-:Y:S01]  /*6410*/  IMAD.U32 R104, RZ, RZ, UR4 ;  /* 0x00000004ff687e24 */ /* 0x002fe2000f8e00ff */
[----:B------:R-:W-:Y:S01]  /*6420*/  MOV R101, UR7 ;  /* 0x0000000700657c02 */ /* 0x000fe20008000f00 */
[----:B------:R-:W-:Y:S01]  /*6430*/  IMAD.U32 R103, RZ, RZ, UR5 ;  /* 0x00000005ff677e24 */ /* 0x000fe2000f8e00ff */
[----:B------:R-:W1:Y:S01]  /*6440*/  LDCU.64 UR62, c[0x0][0x990] ;  /* 0x00013200ff3e77ac */ /* 0x000e620008000a00 */
[----:B------:R-:W-:Y:S01]  /*6450*/  IMAD.U32 R102, RZ, RZ, UR6 ;  /* 0x00000006ff667e24 */ /* 0x000fe2000f8e00ff */
[----:B------:R-:W2:Y:S01]  /*6460*/  LDCU.128 UR4, c[0x0][0xb90] ;  /* 0x00017200ff0477ac */ /* 0x000ea20008000c00 */
[----:B------:R-:W1:Y:S01]  /*6470*/  LDCU.128 UR56, c[0x0][0xc10] ;  /* 0x00018200ff3877ac */ /* 0x000e620008000c00 */
[----:B------:R-:W1:Y:S01]  /*6480*/  LDCU UR53, c[0x0][0x374] ;  /* 0x00006e80ff3577ac */ /* 0x000e620008000800 */
[----:B--2---:R-:W-:Y:S01]  /*6490*/  IMAD.U32 R100, RZ, RZ, UR4 ;  /* 0x00000004ff647e24 */ /* 0x004fe2000f8e00ff */
[----:B------:R-:W-:Y:S01]  /*64a0*/  UIADD3 UR4, UPT, UPT, UR49, 0x2400, URZ ;  /* 0x0000240031047890 */ /* 0x000fe2000fffe0ff */
[----:B------:R-:W-:Y:S01]  /*64b0*/  IMAD.U32 R99, RZ, RZ, UR5 ;  /* 0x00000005ff637e24 */ /* 0x000fe2000f8e00ff */
[----:B------:R-:W-:Y:S01]  /*64c0*/  UIADD3 UR5, UPT, UPT, UR49, 0x400, URZ ;  /* 0x0000040031057890 */ /* 0x000fe2000fffe0ff */
[C---:B----4-:R-:W-:Y:S01]  /*64d0*/  IADD3 R3, PT, PT, R2.reuse, 0x80, RZ ;  /* 0x0000008002037810 */ /* 0x050fe20007ffe0ff */
[----:B------:R-:W-:Y:S01]  /*64e0*/  IMAD.U32 R97, RZ, RZ, UR7 ;  /* 0x00000007ff617e24 */ /* 0x000fe2000f8e00ff */
[----:B------:R-:W-:Y:S01]  /*64f0*/  LOP3.LUT R2, R2, 0xffff, RZ, 0xc0, !PT ;  /* 0x0000ffff02027812 */ /* 0x000fe200078ec0ff */
[----:B------:R-:W-:Y:S01]  /*6500*/  IMAD.U32 R107, RZ, RZ, UR4 ;  /* 0x00000004ff6b7e24 */ /* 0x000fe2000f8e00ff */
[----:B------:R-:W-:Y:S01]  /*6510*/  LOP3.LUT R3, R3, 0xffff, RZ, 0xc0, !PT ;  /* 0x0000ffff03037812 */ /* 0x000fe200078ec0ff */
[----:B------:R-:W-:Y:S01]  /*6520*/  IMAD.U32 R96, RZ, RZ, UR5 ;  /* 0x00000005ff607e24 */ /* 0x000fe2000f8e00ff */
[----:B------:R-:W-:-:S03]  /*6530*/  MOV R98, UR6 ;  /* 0x0000000600627c02 */ /* 0x000fc60008000f00 */
[----:B-1-3--:R2:W-:Y:S04]  /*6540*/  STL.64 [R1], R2 ;  /* 0x0000000201007387 */ /* 0x00a5e80000100a00 */
.L_x_128:
[----:B--2---:R-:W-:Y:S04]  /*6550*/  SHF.L.U32 R3, R89, 0x1f, RZ ;  /* 0x0000001f59037819 */ /* 0x004fe800000006ff */
[----:B-1----:R-:W1:Y:S02]  /*6560*/  SYNCS.PHASECHK.TRANS64.TRYWAIT P0, [UR49+0x250], R3 ;  /* 0x00025003ff0075a7 */ /* 0x002e640008001131 */
[----:B-1----:R-:W-:Y:S05]  /*6570*/  @!P0 BRA `(.L_x_102) ;  /* 0x0000003c00648947 */ /* 0x002fea0003800000 */
.L_x_222:
[----:B------:R-:W2:Y:S01]  /*6580*/  LDS.128 R4, [UR49+0x290] ;  /* 0x00029031ff047984 */ /* 0x000ea20008000c00 */
[----:B------:R-:W-:Y:S01]  /*6590*/  UIADD3 UR4, UPT, UPT, UR49, 0x258, URZ ;  /* 0x0000025831047890 */ /* 0x000fe2000fffe0ff */
[----:B------:R-:W-:Y:S01]  /*65a0*/  IMAD R2, R36, 0x4, R1 ;  /* 0x0000000424027824 */ /* 0x000fe200078e0201 */
[----:B------:R-:W-:Y:S01]  /*65b0*/  UISETP.GE.AND UP0, UPT, UR39, 0x1, UPT ;  /* 0x000000012700788c */ /* 0x000fe2000bf06270 */
[----:B------:R-:W-:Y:S01]  /*65c0*/  @!PT LDS RZ, [RZ] ;  /* 0x00000000fffff984 */ /* 0x000fe20000000800 */
[----:B------:R-:W-:Y:S01]  /*65d0*/  @!PT LDS RZ, [RZ] ;  /* 0x00000000fffff984 */ /* 0x000fe20000000800 */
[----:B------:R-:W-:Y:S01]  /*65e0*/  @!PT LDS RZ, [RZ] ;  /* 0x00000000fffff984 */ /* 0x000fe20000000800 */
[----:B------:R-:W-:Y:S01]  /*65f0*/  @!PT LDS RZ, [RZ] ;  /* 0x00000000fffff984 */ /* 0x000fe20000000800 */
[----:B------:R3:W-:Y:S06]  /*6600*/  MEMBAR.ALL.CTA ;  /* 0x0000000000007992 */ /* 0x0007ec0000008000 */
[----:B---3--:R-:W3:Y:S01]  /*6610*/  FENCE.VIEW.ASYNC.S ;  /* 0x00000000000073c6 */ /* 0x008ee20000000000 */
[----:B------:R-:W-:Y:S09]  /*6620*/  UPRMT UR4, URZ, 0x654, UR4 ;  /* 0x00000654ff047896 */ /* 0x000ff20008000004 */
[----:B---3--:R-:W-:Y:S01]  /*6630*/  SYNCS.ARRIVE.TRANS64.RED.A1T0 RZ, [UR4], RZ ;  /* 0x000000ffffff79a7 */ /* 0x008fe20008100404 */
[----:B------:R-:W5:Y:S01]  /*6640*/  LDL R2, [R2] ;  /* 0x0000000002027983 */ /* 0x000f620000100800 */
[----:B--2---:R-:W-:Y:S11]  /*6650*/  LOP3.LUT P0, RZ, R6, 0x1, RZ, 0xc0, !PT ;  /* 0x0000000106ff7812 */ /* 0x004ff6000780c0ff */
[----:B------:R-:W-:Y:S02]  /*6660*/  @!UPT UIADD3 URZ, UPT, UPT, URZ, URZ, URZ ;  /* 0x000000fffffff290 */ /* 0x000fe4000fffe0ff */
[----:B------:R-:W-:Y:S01]  /*6670*/  VOTEU.ANY UP1, P0 ;  /* 0x0000000000ff7886 */ /* 0x000fe20000020100 */
[----:B------:R-:W-:Y:S01]  /*6680*/  PLOP3.LUT P0, PT, PT, PT, UP1, 0x80, 0x8 ;  /* 0x000000000008781c */ /* 0x000fe20003f0f018 */
[----:B------:R-:W-:Y:S11]  /*6690*/  UP2UR UR52, UPR, URZ, 0x2 ;  /* 0x00000002ff347883 */ /* 0x000ff60008000000 */
[----:B------:R-:W-:Y:S01]  /*66a0*/  @!UPT UIADD3 URZ, UPT, UPT, URZ, URZ, URZ ;  /* 0x000000fffffff290 */ /* 0x000fe2000fffe0ff */
[----:B-1----:R-:W-:Y:S02]  /*66b0*/  @P0 MOV R3, R4 ;  /* 0x0000000400030202 */ /* 0x002fe40000000f00 */
[----:B------:R-:W-:Y:S02]  /*66c0*/  @P0 LOP3.LUT R0, R5, 0xffff, RZ, 0xc0, !PT ;  /* 0x0000ffff05000812 */ /* 0x000fe400078ec0ff */
[----:B------:R-:W-:Y:S02]  /*66d0*/  @P0 R2UR UR5, R3 ;  /* 0x00000000030502ca */ /* 0x000fe400000e0000 */
[----:B------:R-:W-:Y:S11]  /*66e0*/  @P0 R2UR UR4, R0 ;  /* 0x00000000000402ca */ /* 0x000ff600000e0000 */
[----:B------:R-:W-:Y:S02]  /*66f0*/  @UP1 UMOV UR37, UR5 ;  /* 0x0000000500251c82 */ /* 0x000fe40008000000 */
[----:B------:R-:W-:Y:S01]  /*6700*/  @UP1 UMOV UR36, UR4 ;  /* 0x0000000400241c82 */ /* 0x000fe20008000000 */
[----:B------:R-:W-:Y:S05]  /*6710*/  BRA.U !UP0, `(.L_x_103) ;  /* 0x0000000108cc7547 */ /* 0x000fea000b800000 */
[----:B------:R-:W1:Y:S01]  /*6720*/  LDCU UR9, c[0x0][0xc20] ;  /* 0x00018400ff0977ac */ /* 0x000e620008000800 */
[----:B------:R-:W-:Y:S02]  /*6730*/  UIMAD.WIDE.U32 UR4, UR53, UR59, URZ ;  /* 0x0000003b350472a5 */ /* 0x000fe4000f8e00ff */
[----:B------:R-:W-:Y:S02]  /*6740*/  UIMAD.WIDE.U32 UR6, UR60, UR56, URZ ;  /* 0x000000383c0672a5 */ /* 0x000fe4000f8e00ff */
[----:B------:R-:W-:Y:S02]  /*6750*/  UIMAD.WIDE.U32 UR10, UR36, UR59, URZ ;  /* 0x0000003b240a72a5 */ /* 0x000fe4000f8e00ff */
[----:B------:R-:W-:Y:S02]  /*6760*/  UISETP.NE.AND UP0, UPT, UR58, 0x1, UPT ;  /* 0x000000013a00788c */ /* 0x000fe4000bf05270 */
[----:B------:R-:W-:Y:S02]  /*6770*/  UISETP.NE.AND UP1, UPT, UR48, 0x1, UPT ;  /* 0x000000013000788c */ /* 0x000fe4000bf25270 */
[----:B------:R-:W-:Y:S02]  /*6780*/  UISETP.NE.AND UP2, UPT, UR39, 0x1, UPT ;  /* 0x000000012700788c */ /* 0x000fe4000bf45270 */
[----:B------:R-:W-:Y:S01]  /*6790*/  UIMAD.WIDE.U32 UR12, UR37, UR56, URZ ;  /* 0x00000038250c72a5 */ /* 0x000fe2000f8e00ff */
[----:B------:R-:W-:Y:S01]  /*67a0*/  UMOV UR4, UR5 ;  /* 0x0000000500047c82 */ /* 0x000fe20008000000 */
[----:B------:R-:W-:Y:S01]  /*67b0*/  UMOV UR6, UR11 ;  /* 0x0000000b00067c82 */ /* 0x000fe20008000000 */
[----:B-1----:R-:W-:Y:S03]  /*67c0*/  USHF.R.U32.HI UR8, URZ, UR9, UR4 ;  /* 0x00000009ff087299 */ /* 0x002fe60008011604 */
[----:B------:R-:W-:Y:S02]  /*67d0*/  UMOV UR4, UR7 ;  /* 0x0000000700047c82 */ /* 0x000fe40008000000 */
[----:B------:R-:W-:Y:S02]  /*67e0*/  USHF.R.U32.HI UR5, URZ, UR57, UR4 ;  /* 0x00000039ff057299 */ /* 0x000fe40008011604 */
[----:B------:R-:W-:Y:S02]  /*67f0*/  USEL UR4, UR53, UR8, !UP0 ;  /* 0x0000000835047287 */ /* 0x000fe4000c000000 */
[----:B------:R-:W-:Y:S02]  /*6800*/  USHF.R.U32.HI UR8, URZ, UR9, UR6 ;  /* 0x00000009ff087299 */ /* 0x000fe40008011606 */
[----:B------:R-:W-:Y:S02]  /*6810*/  UIMAD.WIDE.U32 UR6, UR4, UR46, URZ ;  /* 0x0000002e040672a5 */ /* 0x000fe4000f8e00ff */
[----:B------:R-:W-:Y:S02]  /*6820*/  USEL UR9, UR60, UR5, !UP1 ;  /* 0x000000053c097287 */ /* 0x000fe4000c800000 */
[----:B------:R-:W-:Y:S02]  /*6830*/  USEL UR8, UR36, UR8, !UP0 ;  /* 0x0000000824087287 */ /* 0x000fe4000c000000 */
[----:B------:R-:W-:Y:S01]  /*6840*/  UIMAD.WIDE.U32 UR10, UR9, UR46, URZ ;  /* 0x0000002e090a72a5 */ /* 0x000fe2000f8e00ff */
[----:B------:R-:W-:Y:S01]  /*6850*/  UMOV UR6, UR7 ;  /* 0x0000000700067c82 */ /* 0x000fe20008000000 */
[----:B------:R-:W-:Y:S01]  /*6860*/  UMOV UR5, UR13 ;  /* 0x0000000d00057c82 */ /* 0x000fe20008000000 */
[----:B------:R-:W-:Y:S02]  /*6870*/  @UP2 USHF.R.U32.HI UR4, URZ, UR47, UR6 ;  /* 0x0000002fff042299 */ /* 0x000fe40008011606 */
[----:B------:R-:W-:Y:S02]  /*6880*/  USHF.R.U32.HI UR5, URZ, UR57, UR5 ;  /* 0x00000039ff057299 */ /* 0x000fe40008011605 */
[----:B------:R-:W-:Y:S02]  /*6890*/  UIMAD UR4, UR39, UR4, URZ ;  /* 0x00000004270472a4 */ /* 0x000fe4000f8e02ff */
[----:B------:R-:W-:Y:S02]  /*68a0*/  USEL UR5, UR37, UR5, !UP1 ;  /* 0x0000000525057287 */ /* 0x000fe4000c800000 */
[----:B------:R-:W-:Y:S01]  /*68b0*/  UISETP.GE.AND UP0, UPT, UR8, UR4, UPT ;  /* 0x000000040800728c */ /* 0x000fe2000bf06270 */
[----:B------:R-:W-:Y:S01]  /*68c0*/  UMOV UR6, UR11 ;  /* 0x0000000b00067c82 */ /* 0x000fe20008000000 */
[----:B------:R-:W-:Y:S02]  /*68d0*/  UIMAD.WIDE.U32 UR10, UR8, UR46, URZ ;  /* 0x0000002e080a72a5 */ /* 0x000fe4000f8e00ff */
[----:B------:R-:W-:Y:S04]  /*68e0*/  @UP2 USHF.R.U32.HI UR9, URZ, UR47, UR6 ;  /* 0x0000002fff092299 */ /* 0x000fe80008011606 */
[----:B------:R-:W-:Y:S01]  /*68f0*/  UIMAD UR6, UR39, UR9, URZ ;  /* 0x00000009270672a4 */ /* 0x000fe2000f8e02ff */
[----:B------:R-:W-:Y:S03]  /*6900*/  UMOV UR4, UR11 ;  /* 0x0000000b00047c82 */ /* 0x000fe60008000000 */
[----:B------:R-:W-:Y:S02]  /*6910*/  UISETP.GE.OR UP0, UPT, UR5, UR6, UP0 ;  /* 0x000000060500728c */ /* 0x000fe40008706670 */
[----:B------:R-:W-:Y:S02]  /*6920*/  USHF.R.U32.HI UR4, URZ, UR47, UR4 ;  /* 0x0000002fff047299 */ /* 0x000fe40008011604 */
[----:B------:R-:W-:Y:S02]  /*6930*/  UIMAD.WIDE.U32 UR6, UR5, UR46, URZ ;  /* 0x0000002e050672a5 */ /* 0x000fe4000f8e00ff */
[----:B------:R-:W-:Y:S02]  /*6940*/  USEL UR11, UR8, UR4, !UP2 ;  /* 0x00000004080b7287 */ /* 0x000fe4000d000000 */
[----:B------:R-:W-:Y:S02]  /*6950*/  UIADD3 UR6, UPT, UPT, -UR5, URZ, URZ ;  /* 0x000000ff05067290 */ /* 0x000fe4000fffe1ff */
[----:B------:R-:W-:Y:S02]  /*6960*/  UIADD3 UR10, UPT, UPT, -UR11, URZ, URZ ;  /* 0x000000ff0b0a7290 */ /* 0x000fe4000fffe1ff */
[----:B------:R-:W-:Y:S02]  /*6970*/  UIMAD UR6, UR48, UR6, UR37 ;  /* 0x00000006300672a4 */ /* 0x000fe4000f8e0225 */
[----:B------:R-:W-:Y:S01]  /*6980*/  UIMAD UR10, UR39, UR10, UR8 ;  /* 0x0000000a270a72a4 */ /* 0x000fe2000f8e0208 */
[----:B------:R-:W-:Y:S01]  /*6990*/  @!UP0 UMOV UR4, UR7 ;  /* 0x0000000700048c82 */ /* 0x000fe20008000000 */
[----:B------:R-:W-:Y:S02]  /*69a0*/  UIADD3 UR7, UPT, UPT, -UR8, URZ, URZ ;  /* 0x000000ff08077290 */ /* 0x000fe4000fffe1ff */
[----:B------:R-:W-:Y:S04]  /*69b0*/  @!UP0 USHF.R.U32.HI UR4, URZ, UR47, UR4 ;  /* 0x0000002fff048299 */ /* 0x000fe80008011604 */
[----:B------:R-:W-:Y:S04]  /*69c0*/  @!UP0 USEL UR4, UR5, UR4, !UP2 ;  /* 0x0000000405048287 */ /* 0x000fe8000d000000 */
[----:B------:R-:W-:Y:S02]  /*69d0*/  @!UP0 UIMAD UR9, UR9, UR10, UR4 ;  /* 0x0000000a090982a4 */ /* 0x000fe4000f8e0204 */
[----:B------:R-:W-:Y:S02]  /*69e0*/  @!UP0 UIADD3 UR10, UPT, UPT, UR11, -UR4, URZ ;  /* 0x800000040b0a8290 */ /* 0x000fe4000fffe0ff */
[----:B------:R-:W-:Y:S02]  /*69f0*/  UIMAD UR4, UR58, UR7, UR36 ;  /* 0x000000073a0472a4 */ /* 0x000fe4000f8e0224 */
[----:B------:R-:W-:Y:S03]  /*6a00*/  @!UP0 UIMAD UR8, UR10, UR39, UR5 ;  /* 0x000000270a0882a4 */ /* 0x000fe6000f8e0205 */
[----:B------:R-:W-:Y:S02]  /*6a10*/  @!UP0 UMOV UR5, UR9 ;  /* 0x0000000900058c82 */ /* 0x000fe40008000000 */
[----:B------:R-:W-:Y:S02]  /*6a20*/  UIMAD UR37, UR5, UR48, UR6 ;  /* 0x00000030052572a4 */ /* 0x000fe4000f8e0206 */
[----:B------:R-:W-:Y:S11]  /*6a30*/  UIMAD UR36, UR8, UR58, UR4 ;  /* 0x0000003a082472a4 */ /* 0x000ff6000f8e0204 */
[----:B------:R-:W-:Y:S01]  /*6a40*/  @!UPT UIADD3 URZ, UPT, UPT, URZ, URZ, URZ ;  /* 0x000000fffffff290 */ /* 0x000fe2000fffe0ff */
.L_x_103:
[----:B------:R-:W-:Y:S01]  /*6a50*/  UISETP.NE.AND UP0, UPT, UR38, 0x1, UPT ;  /* 0x000000012600788c */ /* 0x000fe2000bf05270 */
[----:B------:R-:W-:Y:S01]  /*6a60*/  @P0 SHF.R.U32.HI R4, RZ, 0x10, R5 ;  /* 0x00000010ff040819 */ /* 0x000fe20000011605 */
[----:B------:R-:W-:Y:S02]  /*6a70*/  UIADD3 UR11, UPT, UPT, UR49, 0x400, URZ ;  /* 0x00000400310b7890 */ /* 0x000fe4000fffe0ff */
[----:B------:R-:W-:Y:S01]  /*6a80*/  USHF.L.U32 UR41, UR24, 0x7, URZ ;  /* 0x0000000718297899 */ /* 0x000fe200080006ff */
[----:B------:R-:W-:Y:S06]  /*6a90*/  @P0 R2UR UR61, R4 ;  /* 0x00000000043d02ca */ /* 0x000fec00000e0000 */
[----:B------:R-:W1:Y:S01]  /*6aa0*/  @!UP0 LDCU.128 UR12, c[0x0][0xc10] ;  /* 0x00018200ff0c87ac */ /* 0x000e620008000c00 */
[----:B------:R-:W2:Y:S01]  /*6ab0*/  @!UP0 LDCU UR5, c[0x0][0xc0c] ;  /* 0x00018180ff0587ac */ /* 0x000ea20008000800 */
[----:B------:R-:W3:Y:S01]  /*6ac0*/  @!UP0 LDCU UR10, c[0x0][0xc20] ;  /* 0x00018400ff0a87ac */ /* 0x000ee20008000800 */
[----:B-1----:R-:W-:Y:S02]  /*6ad0*/  UIMAD.WIDE.U32 UR8, UR37, UR12, URZ ;  /* 0x0000000c250872a5 */ /* 0x002fe4000f8e00ff */
[----:B------:R-:W-:Y:S02]  /*6ae0*/  UIMAD.WIDE.U32 UR6, UR36, UR15, URZ ;  /* 0x0000000f240672a5 */ /* 0x000fe4000f8e00ff */
[----:B------:R-:W-:Y:S03]  /*6af0*/  @!UP0 UISETP.NE.AND UP1, UPT, UR14, 0x1, UPT ;  /* 0x000000010e00888c */ /* 0x000fe6000bf25270 */
[----:B------:R-:W-:Y:S01]  /*6b00*/  @!UP0 UMOV UR4, UR9 ;  /* 0x0000000900048c82 */ /* 0x000fe20008000000 */
[----:B--2---:R-:W-:Y:S02]  /*6b10*/  @!UP0 UISETP.NE.AND UP2, UPT, UR5, 0x1, UPT ;  /* 0x000000010500888c */ /* 0x004fe4000bf45270 */
[----:B------:R-:W-:Y:S01]  /*6b20*/  @!UP0 USHF.R.U32.HI UR4, URZ, UR13, UR4 ;  /* 0x0000000dff048299 */ /* 0x000fe20008011604 */
[----:B------:R-:W-:Y:S02]  /*6b30*/  @!UP0 UMOV UR6, UR7 ;  /* 0x0000000700068c82 */ /* 0x000fe40008000000 */
[----:B---3--:R-:W-:Y:S02]  /*6b40*/  @!UP0 USHF.R.U32.HI UR6, URZ, UR10, UR6 ;  /* 0x0000000aff068299 */ /* 0x008fe40008011606 */
[----:B------:R-:W-:Y:S02]  /*6b50*/  @!UP0 USEL UR7, UR37, UR4, !UP2 ;  /* 0x0000000425078287 */ /* 0x000fe4000d000000 */
[----:B------:R-:W-:Y:S04]  /*6b60*/  @!UP0 USEL UR6, UR36, UR6, !UP1 ;  /* 0x0000000624068287 */ /* 0x000fe8000c800000 */
[----:B------:R-:W-:Y:S02]  /*6b70*/  @!UP0 UIADD3 UR4, UPT, UPT, -UR7, UR6, URZ ;  /* 0x0000000607048290 */ /* 0x000fe4000fffe1ff */
[----:B------:R-:W-:Y:S02]  /*6b80*/  @!UP0 UIADD3 UR6, UPT, UPT, UR7, -UR6, URZ ;  /* 0x8000000607068290 */ /* 0x000fe4000fffe0ff */
[----:B------:R-:W-:Y:S02]  /*6b90*/  @!UP0 UIMAD UR37, UR4, UR5, UR37 ;  /* 0x00000005042582a4 */ /* 0x000fe4000f8e0225 */
[----:B------:R-:W-:Y:S02]  /*6ba0*/  @!UP0 UIMAD UR36, UR6, UR14, UR36 ;  /* 0x0000000e062482a4 */ /* 0x000fe4000f8e0224 */
[----:B------:R-:W-:Y:S09]  /*6bb0*/  ULOP3.LUT UP0, URZ, UR11, 0x1b0, URZ, 0xc0, !UPT ;  /* 0x000001b00bff7892 */ /* 0x000ff2000f80c0ff */
[----:B------:R-:W-:Y:S05]  /*6bc0*/  BRA.U !UP0, `(.L_x_104) ;  /* 0x0000000108407547 */ /* 0x000fea000b800000 */
[----:B------:R-:W1:Y:S01]  /*6bd0*/  LDCU.64 UR8, c[0x4][0x80] ;  /* 0x01001000ff0877ac */ /* 0x000e620008000a00 */
[----:B------:R-:W-:Y:S01]  /*6be0*/  MOV R15, 0x0 ;  /* 0x00000000000f7802 */ /* 0x000fe20000000f00 */
[----:B------:R-:W-:Y:S02]  /*6bf0*/  HFMA2 R12, -RZ, RZ, 0, 5.9604644775390625e-08 ;  /* 0x00000001ff0c7431 */ /* 0x000fe400000001ff */
[----:B------:R-:W-:Y:S02]  /*6c00*/  IMAD.MOV.U32 R8, RZ, RZ, 0x70 ;  /* 0x00000070ff087424 */ /* 0x000fe400078e00ff */
[----:B------:R-:W-:Y:S01]  /*6c10*/  IMAD.MOV.U32 R13, RZ, RZ, RZ ;  /* 0x000000ffff0d7224 */ /* 0x000fe200078e00ff */
[----:B------:R-:W2:Y:S01]  /*6c20*/  LDCU.64 UR6, c[0x4][0x88] ;  /* 0x01001100ff0677ac */ /* 0x000ea20008000a00 */
[----:B------:R-:W3:Y:S01]  /*6c30*/  LDC.64 R14, c[0x4][R15] ;  /* 0x010000000f0e7b82 */ /* 0x000ee20000000a00 */
[----:B------:R-:W4:Y:S01]  /*6c40*/  LDCU.64 UR4, c[0x4][0x8] ;  /* 0x01000100ff0477ac */ /* 0x000f220008000a00 */
[----:B-1----:R-:W-:Y:S01]  /*6c50*/  MOV R5, UR9 ;  /* 0x0000000900057c02 */ /* 0x002fe20008000f00 */
[----:B------:R-:W-:Y:S01]  /*6c60*/  IMAD.U32 R4, RZ, RZ, UR8 ;  /* 0x00000008ff047e24 */ /* 0x000fe2000f8e00ff */
[----:B--2---:R-:W-:Y:S01]  /*6c70*/  MOV R7, UR7 ;  /* 0x0000000700077c02 */ /* 0x004fe20008000f00 */
[----:B------:R-:W-:Y:S01]  /*6c80*/  IMAD.U32 R6, RZ, RZ, UR6 ;  /* 0x00000006ff067e24 */ /* 0x000fe2000f8e00ff */
[----:B----4-:R-:W-:Y:S01]  /*6c90*/  MOV R11, UR5 ;  /* 0x00000005000b7c02 */ /* 0x010fe20008000f00 */
[----:B------:R-:W-:Y:S02]  /*6ca0*/  IMAD.U32 R10, RZ, RZ, UR4 ;  /* 0x00000004ff0a7e24 */ /* 0x000fe4000f8e00ff */
[----:B------:R-:W-:Y:S07]  /*6cb0*/  LEPC R20, `(.L_x_104) ;  /* 0x000000001014794e */ /* 0x000fee0000000000 */
[----:B---3-5:R-:W-:Y:S05]  /*6cc0*/  CALL.ABS.NOINC R14 ;  /* 0x000000000e007343 */ /* 0x028fea0003c00000 */
.L_x_104:
[----:B------:R-:W-:Y:S01]  /*6cd0*/  LOP3.LUT P0, RZ, R107, 0x1b0, RZ, 0xc0, !PT ;  /* 0x000001b06bff7812 */ /* 0x000fe2000780c0ff */
[----:B------:R-:W-:Y:S11]  /*6ce0*/  BSSY.RECONVERGENT B6, `(.L_x_105) ;  /* 0x0000013000067945 */ /* 0x000ff60003800200 */
[----:B------:R-:W-:Y:S01]  /*6cf0*/  @!UPT UIADD3 URZ, UPT, UPT, URZ, URZ, URZ ;  /* 0x000000fffffff290 */ /* 0x000fe2000fffe0ff */
[----:B------:R-:W-:Y:S05]  /*6d00*/  @!P0 BRA `(.L_x_106) ;  /* 0x0000000000408947 */ /* 0x000fea0003800000 */
        /* <DEDUP_REMOVED lines=16> */
.L_x_106:
[----:B------:R-:W-:Y:S05]  /*6e10*/  BSYNC.RECONVERGENT B6 ;  /* 0x0000000000067941 */ /* 0x000fea0003800200 */
.L_x_105:
[----:B------:R-:W-:Y:S01]  /*6e20*/  R2UR UR4, R105 ;  /* 0x00000000690472ca */ /* 0x000fe200000e0000 */
[----:B------:R-:W-:Y:S01]  /*6e30*/  UISETP.NE.U32.AND UP0, UPT, UR62, URZ, UPT ;  /* 0x000000ff3e00728c */ /* 0x000fe2000bf05070 */
[----:B------:R-:W-:Y:S02]  /*6e40*/  ISETP.NE.U32.AND P4, PT, R84, RZ, PT ;  /* 0x000000ff5400720c */ /* 0x000fe40003f85070 */
[----:B------:R-:W-:Y:S01]  /*6e50*/  ISETP.NE.U32.AND P2, PT, RZ, UR54, PT ;  /* 0x00000036ff007c0c */ /* 0x000fe2000bf45070 */
[----:B------:R-:W-:Y:S01]  /*6e60*/  UISETP.NE.AND.EX UP1, UPT, UR63, URZ, UPT, UP0 ;  /* 0x000000ff3f00728c */ /* 0x000fe2000bf25300 */
[----:B------:R-:W-:Y:S01]  /*6e70*/  ISETP.NE.AND.EX P4, PT, R85, RZ, PT, P4 ;  /* 0x000000ff5500720c */ /* 0x000fe20003f85340 */
[----:B------:R-:W-:Y:S01]  /*6e80*/  UPLOP3.LUT UP0, UPT, UPT, UPT, UPT, 0x40, 0x4 ;  /* 0x000000000004789c */ /* 0x000fe20003f0e870 */
[----:B------:R-:W-:Y:S05]  /*6e90*/  ISETP.NE.AND.EX P2, PT, RZ, UR55, PT, P2 ;  /* 0x00000037ff007c0c */ /* 0x000fea000bf45320 */
[----:B------:R-:W-:Y:S06]  /*6ea0*/  UISETP.NE.AND UP2, UPT, UR4, URZ, UPT ;  /* 0x000000ff0400728c */ /* 0x000fec000bf45270 */
[----:B------:R-:W-:Y:S05]  /*6eb0*/  PLOP3.LUT P1, PT, PT, PT, UP2, 0x80, 0x8 ;  /* 0x000000000008781c */ /* 0x000fea0003f2f028 */
[----:B------:R-:W-:Y:S06]  /*6ec0*/  @UP2 UPLOP3.LUT UP0, UPT, UPT, UPT, UP1, 0x80, 0x8 ;  /* 0x000000000008289c */ /* 0x000fec0003f0f010 */
[----:B------:R-:W-:Y:S01]  /*6ed0*/  PLOP3.LUT P0, PT, PT, PT, UP0, 0x80, 0x8 ;  /* 0x000000000008781c */ /* 0x000fe20003f0f008 */
[----:B------:R-:W-:Y:S01]  /*6ee0*/  @!UPT UIADD3 URZ, UPT, UPT, URZ, URZ, URZ ;  /* 0x000000fffffff290 */ /* 0x000fe2000fffe0ff */
[----:B------:R-:W-:Y:S11]  /*6ef0*/  BRA.U !UP1, `(.L_x_107) ;  /* 0x00000001093c7547 */ /* 0x000ff6000b800000 */
[----:B------:R-:W-:Y:S01]  /*6f00*/  UISETP.NE.U32.AND UP0, UPT, UR54, URZ, UPT ;  /* 0x000000ff3600728c */ /* 0x000fe2000bf05070 */
[----:B------:R-:W-:Y:S01]  /*6f10*/  HFMA2 R0, -RZ, RZ, 0, 5.9604644775390625e-08 ;  /* 0x00000001ff007431 */ /* 0x000fe200000001ff */
[----:B------:R-:W1:Y:S01]  /*6f20*/  LDCU.64 UR8, c[0x0][0x358] ;  /* 0x00006b00ff0877ac */ /* 0x000e620008000a00 */
[----:B------:R-:W-:Y:S01]  /*6f30*/  IMAD.MOV.U32 R94, RZ, RZ, 0x1 ;  /* 0x00000001ff5e7424 */ /* 0x000fe200078e00ff */
[----:B------:R-:W-:Y:S06]  /*6f40*/  UISETP.NE.AND.EX UP0, UPT, UR55, URZ, UPT, UP0 ;  /* 0x000000ff3700728c */ /* 0x000fec000bf05300 */
[----:B------:R-:W-:Y:S05]  /*6f50*/  PLOP3.LUT P3, PT, PT, PT, UP0, 0x80, 0x8 ;  /* 0x000000000008781c */ /* 0x000fea0003f6f008 */
[----:B------:R-:W2:Y:S01]  /*6f60*/  @UP0 LDCU.64 UR4, c[0x0][0x988] ;  /* 0x00013100ff0407ac */ /* 0x000ea20008000a00 */
[----:B------:R-:W-:Y:S07]  /*6f70*/  @UP0 UIMAD UR6, UR51, UR62, URZ ;  /* 0x0000003e330602a4 */ /* 0x000fee000f8e02ff */
[----:B------:R-:W-:Y:S01]  /*6f80*/  @!P3 PRMT R94, R0, 0x7610, R94 ;  /* 0x00007610005eb816 */ /* 0x000fe2000000005e */
[----:B--2---:R-:W-:Y:S06]  /*6f90*/  @UP0 UIMAD.WIDE UR4, UR6, 0x4, UR4 ;  /* 0x00000004060408a5 */ /* 0x004fec000f8e0204 */
[----:B------:R-:W-:Y:S01]  /*6fa0*/  IMAD.U32 R4, RZ, RZ, UR4 ;  /* 0x00000004ff047e24 */ /* 0x000fe2000f8e00ff */
[----:B------:R-:W-:Y:S04]  /*6fb0*/  MOV R5, UR5 ;  /* 0x0000000500057c02 */ /* 0x000fe80008000f00 */
[----:B------:R-:W2:Y:S01]  /*6fc0*/  @!UP0 LDCU UR4, c[0x0][0x980] ;  /* 0x00013000ff0487ac */ /* 0x000ea20008000800 */
[----:B-1---5:R1:W5:Y:S02]  /*6fd0*/  @P3 LDG.E R41, desc[UR8][R4.64] ;  /* 0x0000000804293981 */ /* 0x022364000c1e1900 */
[----:B-12---:R-:W-:Y:S02]  /*6fe0*/  @!P3 IMAD.U32 R41, RZ, RZ, UR4 ;  /* 0x00000004ff29be24 */ /* 0x006fe4000f8e00ff */
.L_x_107:
[----:B------:R-:W-:Y:S05]  /*6ff0*/  @!P4 BRA `(.L_x_108) ;  /* 0x000000000024c947 */ /* 0x000fea0003800000 */
[----:B------:R-:W-:Y:S01]  /*7000*/  ISETP.NE.U32.AND P3, PT, R74, RZ, PT ;  /* 0x000000ff4a00720c */ /* 0x000fe20003f65070 */
[----:B------:R-:W1:Y:S03]  /*7010*/  LDCU.64 UR4, c[0x0][0x358] ;  /* 0x00006b00ff0477ac */ /* 0x000e660008000a00 */
[----:B------:R-:W-:Y:S11]  /*7020*/  ISETP.NE.AND.EX P3, PT, R75, RZ, PT, P3 ;  /* 0x000000ff4b00720c */ /* 0x000ff60003f65330 */
[----:B------:R-:W-:Y:S02]  /*7030*/  @!UPT UIADD3 URZ, UPT, UPT, URZ, URZ, URZ ;  /* 0x000000fffffff290 */ /* 0x000fe4000fffe0ff */
[----:B------:R-:W2:Y:S01]  /*7040*/  @P3 LDC.64 R4, c[0x0][0x9a8] ;  /* 0x00026a00ff043b82 */ /* 0x000ea20000000a00 */
[----:B------:R-:W-:Y:S04]  /*7050*/  @P3 IMAD R0, R84, UR51, RZ ;  /* 0x0000003354003c24 */ /* 0x000fe8000f8e02ff */
[----:B--2---:R-:W-:Y:S05]  /*7060*/  @P3 IMAD.WIDE R4, R0, 0x4, R4 ;  /* 0x0000000400043825 */ /* 0x004fea00078e0204 */
[----:B-1---5:R1:W5:Y:S02]  /*7070*/  @P3 LDG.E R38, desc[UR4][R4.64] ;  /* 0x0000000404263981 */ /* 0x022364000c1e1900 */
[----:B-1----:R-:W2:Y:S02]  /*7080*/  @!P3 LDC R38, c[0x0][0x9a0] ;  /* 0x00026800ff26bb82 */ /* 0x002ea40000000800 */
.L_x_108:
[----:B-----5:R-:W-:Y:S01]  /*7090*/  FSETP.NEU.AND P4, PT, R41, RZ, PT ;  /* 0x000000ff2900720b */ /* 0x020fe20003f8d000 */
[----:B------:R-:W-:Y:S01]  /*70a0*/  USHF.L.U32 UR8, UR50, 0x6, URZ ;  /* 0x0000000632087899 */ /* 0x000fe200080006ff */
[----:B------:R-:W-:Y:S01]  /*70b0*/  SEL R6, RZ, 0xffffffff, P2 ;  /* 0xffffffffff067807 */ /* 0x000fe20001000000 */
[----:B------:R-:W-:Y:S01]  /*70c0*/  BSSY B1, `(.L_x_109) ;  /* 0x000005d000017945 */ /* 0x000fe20003800000 */
[----:B------:R-:W-:Y:S01]  /*70d0*/  LOP3.LUT P3, RZ, R94, 0xff, RZ, 0xc0, !PT ;  /* 0x000000ff5eff7812 */ /* 0x000fe2000786c0ff */
[----:B------:R-:W-:Y:S01]  /*70e0*/  IMAD.MOV.U32 R118, RZ, RZ, 0x1 ;  /* 0x00000001ff767424 */ /* 0x000fe200078e00ff */
[----:B------:R-:W-:Y:S01]  /*70f0*/  @P1 SEL R3, RZ, 0xffffffff, P4 ;  /* 0xffffffffff031807 */ /* 0x000fe20002000000 */
[----:B------:R-:W-:Y:S01]  /*7100*/  IMAD.U32 R111, RZ, RZ, UR8 ;  /* 0x00000008ff6f7e24 */ /* 0x000fe2000f8e00ff */
[----:B------:R-:W-:Y:S01]  /*7110*/  LEA R0, R88, UR49, 0x3 ;  /* 0x0000003158007c11 */ /* 0x000fe2000f8e18ff */
[----:B------:R-:W-:Y:S01]  /*7120*/  IMAD.IADD R39, R37, 0x1, R2 ;  /* 0x0000000125277824 */ /* 0x000fe200078e0202 */
[----:B------:R-:W-:Y:S02]  /*7130*/  @P0 SEL R3, R6, R3, !P3 ;  /* 0x0000000306030207 */ /* 0x000fe40005800000 */
[----:B------:R-:W-:Y:S02]  /*7140*/  CS2R R82, SRZ ;  /* 0x0000000000527805 */ /* 0x000fe4000001ff00 */
[----:B------:R-:W-:Y:S02]  /*7150*/  R2UR UR4, R103 ;  /* 0x00000000670472ca */ /* 0x000fe400000e0000 */
[----:B------:R-:W-:Y:S02]  /*7160*/  CS2R R80, SRZ ;  /* 0x0000000000507805 */ /* 0x000fe4000001ff00 */
[----:B------:R-:W-:Y:S02]  /*7170*/  @P1 LOP3.LUT R3, R3, 0x1, RZ, 0xc0, !PT ;  /* 0x0000000103031812 */ /* 0x000fe400078ec0ff */
[----:B------:R-:W-:Y:S02]  /*7180*/  CS2R R78, SRZ ;  /* 0x00000000004e7805 */ /* 0x000fe4000001ff00 */
[----:B------:R-:W-:Y:S02]  /*7190*/  R2UR UR7, R102 ;  /* 0x00000000660772ca */ /* 0x000fe400000e0000 */
[----:B------:R-:W-:Y:S02]  /*71a0*/  CS2R R76, SRZ ;  /* 0x00000000004c7805 */ /* 0x000fe4000001ff00 */
[----:B------:R-:W-:Y:S02]  /*71b0*/  ISETP.NE.U32.OR P6, PT, R3, 0x1, !P1 ;  /* 0x000000010300780c */ /* 0x000fe40004fc5470 */
[----:B------:R-:W-:Y:S02]  /*71c0*/  R2UR UR11, R104 ;  /* 0x00000000680b72ca */ /* 0x000fe400000e0000 */
[----:B------:R-:W-:Y:S02]  /*71d0*/  R2UR UR6, R100 ;  /* 0x00000000640672ca */ /* 0x000fe400000e0000 */
[----:B------:R-:W-:Y:S01]  /*71e0*/  R2UR UR13, R99 ;  /* 0x00000000630d72ca */ /* 0x000fe200000e0000 */
[----:B------:R-:W-:Y:S01]  /*71f0*/  UIMAD.WIDE.U32 UR4, UR8, UR4, URZ ;  /* 0x00000004080472a5 */ /* 0x000fe2000f8e00ff */
[----:B------:R-:W-:Y:S02]  /*7200*/  LEA R117, R36, UR49, 0x3 ;  /* 0x0000003124757c11 */ /* 0x000fe4000f8e18ff */
[----:B------:R-:W-:Y:S01]  /*7210*/  SHF.L.U32 R4, R90, 0x1f, RZ ;  /* 0x0000001f5a047819 */ /* 0x000fe200000006ff */
[----:B------:R-:W-:Y:S01]  /*7220*/  USHF.R.U32.HI UR5, URZ, UR7, UR5 ;  /* 0x00000007ff057299 */ /* 0x000fe20008011605 */
[----:B------:R-:W-:Y:S02]  /*7230*/  R2UR UR10, R101 ;  /* 0x00000000650a72ca */ /* 0x000fe400000e0000 */
[----:B------:R-:W-:Y:S01]  /*7240*/  @P6 SHF.L.U32 R9, R87, 0x1f, RZ ;  /* 0x0000001f57096819 */ /* 0x000fe200000006ff */
[----:B------:R-:W-:Y:S01]  /*7250*/  UISETP.NE.AND UP0, UPT, UR11, 0x1, UPT ;  /* 0x000000010b00788c */ /* 0x000fe2000bf05270 */
[----:B------:R-:W-:Y:S02]  /*7260*/  R2UR UR12, R97 ;  /* 0x00000000610c72ca */ /* 0x000fe400000e0000 */
[----:B------:R-:W1:Y:S01]  /*7270*/  @P6 SYNCS.PHASECHK.TRANS64.TRYWAIT P1, [R0+URZ+0x220], R9 ;  /* 0x00022009000065a7 */ /* 0x000e6200080211ff */
[----:B------:R-:W-:Y:S01]  /*7280*/  USEL UR5, UR8, UR5, !UP0 ;  /* 0x0000000508057287 */ /* 0x000fe2000c000000 */
[----:B------:R-:W-:Y:S02]  /*7290*/  R2UR UR9, R98 ;  /* 0x00000000620972ca */ /* 0x000fe400000e0000 */
[----:B------:R-:W-:Y:S01]  /*72a0*/  PLOP3.LUT P2, PT, PT, PT, UP1, 0x80, 0x8 ;  /* 0x000000000008781c */ /* 0x000fe20003f4f018 */
[----:B------:R-:W-:Y:S01]  /*72b0*/  UIMAD.WIDE.U32 UR6, UR5, UR6, URZ ;  /* 0x00000006050672a5 */ /* 0x000fe2000f8e00ff */
[----:B------:R-:W-:Y:S01]  /*72c0*/  SEL R3, RZ, 0xffffffff, P4 ;  /* 0xffffffffff037807 */ /* 0x000fe20002000000 */
[----:B------:R-:W-:Y:S01]  /*72d0*/  UISETP.NE.AND UP0, UPT, UR10, 0x1, UPT ;  /* 0x000000010a00788c */ /* 0x000fe2000bf05270 */
[----:B------:R-:W-:Y:S01]  /*72e0*/  IMAD.U32 R110, RZ, RZ, UR5 ;  /* 0x00000005ff6e7e24 */ /* 0x000fe2000f8e00ff */
[----:B------:R-:W-:Y:S03]  /*72f0*/  P2R R112, PR, RZ, 0x40 ;  /* 0x00000040ff707803 */ /* 0x000fe60000000000 */
[----:B------:R-:W-:Y:S02]  /*7300*/  UMOV UR4, UR7 ;  /* 0x0000000700047c82 */ /* 0x000fe40008000000 */
[----:B------:R-:W-:Y:S01]  /*7310*/  USHF.R.U32.HI UR4, URZ, UR13, UR4 ;  /* 0x0000000dff047299 */ /* 0x000fe20008011604 */
[----:B------:R3:W4:Y:S02]  /*7320*/  SYNCS.PHASECHK.TRANS64.TRYWAIT P0, [R117+URZ+0x260], R4 ;  /* 0x00026004750075a7 */ /* 0x00072400080011ff */
[----:B------:R-:W-:Y:S01]  /*7330*/  @P2 SEL R3, R6, R3, !P3 ;  /* 0x0000000306032207 */ /* 0x000fe20005800000 */
[----:B------:R-:W-:Y:S01]  /*7340*/  IMAD R6, RZ, RZ, -UR5 ;  /* 0x80000005ff067e24 */ /* 0x000fe2000f8e02ff */
[----:B------:R-:W-:Y:S02]  /*7350*/  USEL UR4, UR5, UR4, !UP0 ;  /* 0x0000000405047287 */ /* 0x000fe4000c000000 */
[----:B------:R-:W-:Y:S01]  /*7360*/  UISETP.NE.AND UP0, UPT, UR9, 0x1, UPT ;  /* 0x000000010900788c */ /* 0x000fe2000bf05270 */
[----:B------:R-:W-:Y:S01]  /*7370*/  IMAD R111, R6, UR11, R111 ;  /* 0x0000000b066f7c24 */ /* 0x000fe2000f8e026f */
[----:B------:R-:W-:Y:S01]  /*7380*/  LOP3.LUT R3, R3, 0x1, RZ, 0xc0, !PT ;  /* 0x0000000103037812 */ /* 0x000fe200078ec0ff */
[----:B------:R-:W-:Y:S01]  /*7390*/  UIMAD.WIDE.U32 UR6, UR4, UR12, URZ ;  /* 0x0000000c040672a5 */ /* 0x000fe2000f8e00ff */
[----:B------:R-:W-:Y:S01]  /*73a0*/  IMAD.U32 R109, RZ, RZ, UR4 ;  /* 0x00000004ff6d7e24 */ /* 0x000fe2000f8e00ff */
[----:B------:R-:W2:Y:S01]  /*73b0*/  LDCU UR12, c[0x0][0xba0] ;  /* 0x00017400ff0c77ac */ /* 0x000ea20008000800 */
[----:B------:R-:W-:Y:S01]  /*73c0*/  PLOP3.LUT P2, PT, PT, PT, UP0, 0x80, 0x8 ;  /* 0x000000000008781c */ /* 0x000fe20003f4f008 */
[----:B------:R-:W-:Y:S01]  /*73d0*/  IMAD R7, RZ, RZ, -UR4 ;  /* 0x80000004ff077e24 */ /* 0x000fe2000f8e02ff */
[----:B------:R-:W-:Y:S01]  /*73e0*/  ISETP.NE.U32.AND P5, PT, R3, 0x1, PT ;  /* 0x000000010300780c */ /* 0x000fe20003fa5070 */
[----:B------:R-:W-:Y:S01]  /*73f0*/  IMAD.U32 R108, RZ, RZ, UR4 ;  /* 0x00000004ff6c7e24 */ /* 0x000fe2000f8e00ff */
[----:B------:R-:W-:Y:S01]  /*7400*/  UMOV UR6, UR7 ;  /* 0x0000000700067c82 */ /* 0x000fe20008000000 */
[----:B------:R-:W-:Y:S01]  /*7410*/  IMAD R110, R7, UR10, R110 ;  /* 0x0000000a076e7c24 */ /* 0x000fe2000f8e026e */
[----:B------:R-:W-:Y:S02]  /*7420*/  P2R R119, PR, RZ, 0x20 ;  /* 0x00000020ff777803 */ /* 0x000fe40000000000 */
[----:B-1----:R-:W-:Y:S01]  /*7430*/  @P6 SEL R118, RZ, 0x1, !P1 ;  /* 0x00000001ff766807 */ /* 0x002fe20004800000 */
[----:B--2---:R-:W-:Y:S06]  /*7440*/  USHF.R.U32.HI UR6, URZ, UR12, UR6 ;  /* 0x0000000cff067299 */ /* 0x004fec0008011606 */
[----:B------:R-:W-:Y:S05]  /*7450*/  SEL R109, R109, UR6, !P2 ;  /* 0x000000066d6d7c07 */ /* 0x000fea000d000000 */
[----:B------:R-:W-:Y:S04]  /*7460*/  IMAD.MOV R5, RZ, RZ, -R109 ;  /* 0x000000ffff057224 */ /* 0x000fe800078e0a6d */
[----:B------:R-:W-:Y:S01]  /*7470*/  IMAD R108, R5, UR9, R108 ;  /* 0x00000009056c7c24 */ /* 0x000fe2000f8e026c */
[----:B---34-:R-:W-:Y:S06]  /*7480*/  @!P6 BRA `(.L_x_110) ;  /* 0x000000000080e947 */ /* 0x018fec0003800000 */
[----:B------:R-:W-:Y:S01]  /*7490*/  @P5 IMAD R6, R88, 0x1000, R91 ;  /* 0x0000100058065824 */ /* 0x000fe200078e025b */
[----:B------:R-:W1:Y:S01]  /*74a0*/  S2R R2, SR_CgaCtaId ;  /* 0x0000000000027919 */ /* 0x000e620000008800 */
[----:B------:R-:W-:Y:S01]  /*74b0*/  ISETP.NE.AND P1, PT, R118, RZ, PT ;  /* 0x000000ff7600720c */ /* 0x000fe20003f25270 */
[----:B------:R-:W-:Y:S01]  /*74c0*/  BSSY B0, `(.L_x_111) ;  /* 0x000000b000007945 */ /* 0x000fe20003800000 */
[----:B------:R-:W-:Y:S01]  /*74d0*/  @P5 VIADD R5, R6, UR49 ;  /* 0x0000003106055c36 */ /* 0x000fe20008000000 */
[----:B------:R-:W-:Y:S02]  /*74e0*/  CS2R R78, SRZ ;  /* 0x00000000004e7805 */ /* 0x000fe4000001ff00 */
[----:B------:R-:W-:Y:S02]  /*74f0*/  CS2R R76, SRZ ;  /* 0x00000000004c7805 */ /* 0x000fe4000001ff00 */
[----:B------:R-:W-:Y:S01]  /*7500*/  CS2R R82, SRZ ;  /* 0x0000000000527805 */ /* 0x000fe2000001ff00 */
[----:B------:R-:W-:Y:S01]  /*7510*/  @P5 IMAD R5, R92, -0x10, R5 ;  /* 0xfffffff05c055824 */ /* 0x000fe200078e0205 */
[----:B------:R-:W-:Y:S04]  /*7520*/  CS2R R80, SRZ ;  /* 0x0000000000507805 */ /* 0x000fe8000001ff00 */
[----:B------:R-:W-:Y:S05]  /*7530*/  @P1 BRA `(.L_x_112) ;  /* 0x00000000000c1947 */ /* 0x000fea0003800000 */
[----:B------:R-:W-:Y:S04]  /*7540*/  SHF.L.U32 R3, R87, 0x1f, RZ ;  /* 0x0000001f57037819 */ /* 0x000fe800000006ff */
[----:B------:R-:W2:Y:S02]  /*7550*/  SYNCS.PHASECHK.TRANS64.TRYWAIT P1, [R0+URZ+0x220], R3 ;  /* 0x00022003000075a7 */ /* 0x000ea400080211ff */
[----:B--2---:R-:W-:Y:S05]  /*7560*/  @!P1 BRA `(.L_x_113) ;  /* 0x0000002c00809947 */ /* 0x004fea0003800000 */
.L_x_112:
[----:B------:R-:W-:Y:S05]  /*7570*/  BSYNC B0 ;  /* 0x0000000000007941 */ /* 0x000fea0003800000 */
.L_x_111:
[----:B------:R-:W-:Y:S01]  /*7580*/  ISETP.NE.AND P1, PT, R119, RZ, PT ;  /* 0x000000ff7700720c */ /* 0x000fe20003f25270 */
[----:B--2---:R-:W-:Y:S02]  /*7590*/  VIADD R3, R0, 0x230 ;  /* 0x0000023000037836 */ /* 0x004fe40000000000 */
[----:B------:R-:W-:Y:S03]  /*75a0*/  VIADD R88, R88, 0x1 ;  /* 0x0000000158587836 */ /* 0x000fe60000000000 */
[----:B-1----:R-:W-:Y:S07]  /*75b0*/  PRMT R2, R2, 0x654, R3 ;  /* 0x0000065402027816 */ /* 0x002fee0000000003 */
[----:B------:R1:W2:Y:S04]  /*75c0*/  @P1 LDS.128 R76, [R6+UR49+0x400] ;  /* 0x00040031064c1984 */ /* 0x0002a80008000c00 */
[----:B------:R1:W3:Y:S01]  /*75d0*/  @P1 LDS.128 R80, [R5+0x410] ;  /* 0x0004100005501984 */ /* 0x0002e20000000c00 */
[C---:B------:R-:W-:Y:S01]  /*75e0*/  ISETP.NE.AND P1, PT, R88.reuse, 0x2, PT ;  /* 0x000000025800780c */ /* 0x040fe20003f25270 */
[----:B------:R-:W-:Y:S01]  /*75f0*/  @!PT LDS RZ, [RZ] ;  /* 0x00000000fffff984 */ /* 0x000fe20000000800 */
[----:B------:R-:W-:Y:S01]  /*7600*/  @!PT LDS RZ, [RZ] ;  /* 0x00000000fffff984 */ /* 0x000fe20000000800 */
[----:B------:R-:W-:Y:S01]  /*7610*/  @!PT LDS RZ, [RZ] ;  /* 0x00000000fffff984 */ /* 0x000fe20000000800 */
[----:B------:R-:W-:Y:S01]  /*7620*/  @!PT LDS RZ, [RZ] ;  /* 0x00000000fffff984 */ /* 0x000fe20000000800 */
[----:B------:R4:W-:Y:S06]  /*7630*/  MEMBAR.ALL.CTA ;  /* 0x0000000000007992 */ /* 0x0009ec0000008000 */
[----:B----4-:R-:W4:Y:S01]  /*7640*/  FENCE.VIEW.ASYNC.S ;  /* 0x00000000000073c6 */ /* 0x010f220000000000 */
[----:B------:R-:W-:Y:S02]  /*7650*/  SEL R0, RZ, 0x1, P1 ;  /* 0x00000001ff007807 */ /* 0x000fe40000800000 */
[----:B------:R-:W-:Y:S02]  /*7660*/  SEL R88, R88, RZ, P1 ;  /* 0x000000ff58587207 */ /* 0x000fe40000800000 */
[----:B------:R-:W-:Y:S01]  /*7670*/  LOP3.LUT R87, R87, R0, RZ, 0x3c, !PT ;  /* 0x0000000057577212 */ /* 0x000fe200078e3cff */
[----:B----4-:R1:W-:Y:S06]  /*7680*/  SYNCS.ARRIVE.TRANS64.RED.A1T0 RZ, [R2+URZ], RZ ;  /* 0x000000ff02ff79a7 */ /* 0x0103ec00081004ff */
.L_x_110:
[----:B------:R-:W-:Y:S05]  /*7690*/  BSYNC B1 ;  /* 0x0000000000017941 */ /* 0x000fea0003800000 */
.L_x_109:
[----:B------:R-:W-:Y:S04]  /*76a0*/  SHF.R.U32.HI R0, RZ, 0x15, R39 ;  /* 0x00000015ff007819 */ /* 0x000fe80000011627 */
[----:B------:R-:W-:Y:S01]  /*76b0*/  LOP3.LUT P1, RZ, R0, 0x3, R95, 0x48, !PT ;  /* 0x0000000300ff7812 */ /* 0x000fe2000782485f */
[----:B------:R-:W-:Y:S01]  /*76c0*/  @!UPT UIADD3 URZ, UPT, UPT, URZ, URZ, URZ ;  /* 0x000000fffffff290 */ /* 0x000fe2000fffe0ff */
[----:B------:R-:W-:Y:S11]  /*76d0*/  @P0 BRA `(.L_x_114) ;  /* 0x0000000000080947 */ /* 0x000ff60003800000 */
[----:B------:R-:W4:Y:S02]  /*76e0*/  SYNCS.PHASECHK.TRANS64.TRYWAIT P0, [R117+URZ+0x260], R4 ;  /* 0x00026004750075a7 */ /* 0x000f2400080011ff */
[----:B----4-:R-:W-:Y:S05]  /*76f0*/  @!P0 BRA `(.L_x_115) ;  /* 0x0000002c00308947 */ /* 0x010fea0003800000 */
.L_x_114:
[----:B------:R-:W-:Y:S04]  /*7700*/  BSSY.RECONVERGENT B6, `(.L_x_116) ;  /* 0x0000012000067945 */ /* 0x000fe80003800200 */
[----:B------:R-:W-:Y:S05]  /*7710*/  @!P1 BRA `(.L_x_117) ;  /* 0x0000000000409947 */ /* 0x000fea0003800000 */
[----:B------:R-:W5:Y:S01]  /*7720*/  LDCU.64 UR8, c[0x4][0x70] ;  /* 0x01000e00ff0877ac */ /* 0x000f620008000a00 */
[----:B------:R-:W-:Y:S01]  /*7730*/  MOV R3, 0x0 ;  /* 0x0000000000037802 */ /* 0x000fe20000000f00 */
[----:B------:R-:W-:Y:S02]  /*7740*/  HFMA2 R12, -RZ, RZ, 0, 5.9604644775390625e-08 ;  /* 0x00000001ff0c7431 */ /* 0x000fe400000001ff */
[----:B------:R-:W-:Y:S02]  /*7750*/  IMAD.MOV.U32 R8, RZ, RZ, 0x192 ;  /* 0x00000192ff087424 */ /* 0x000fe400078e00ff */
[----:B------:R-:W-:Y:S01]  /*7760*/  IMAD.MOV.U32 R13, RZ, RZ, RZ ;  /* 0x000000ffff0d7224 */ /* 0x000fe200078e00ff */
[----:B------:R-:W2:Y:S01]  /*7770*/  LDCU.64 UR6, c[0x4][0x78] ;  /* 0x01000f00ff0677ac */ /* 0x000ea20008000a00 */
[----:B-1----:R-:W1:Y:S01]  /*7780*/  LDC.64 R2, c[0x4][R3] ;  /* 0x0100000003027b82 */ /* 0x002e620000000a00 */
[----:B------:R-:W3:Y:S01]  /*7790*/  LDCU.64 UR4, c[0x4][0x10] ;  /* 0x01000200ff0477ac */ /* 0x000ee20008000a00 */
[----:B-----5:R-:W-:Y:S01]  /*77a0*/  MOV R5, UR9 ;  /* 0x0000000900057c02 */ /* 0x020fe20008000f00 */
[----:B----4-:R-:W-:Y:S01]  /*77b0*/  IMAD.U32 R4, RZ, RZ, UR8 ;  /* 0x00000008ff047e24 */ /* 0x010fe2000f8e00ff */
[----:B--2---:R-:W-:Y:S01]  /*77c0*/  MOV R7, UR7 ;  /* 0x0000000700077c02 */ /* 0x004fe20008000f00 */
[----:B------:R-:W-:Y:S01]  /*77d0*/  IMAD.U32 R6, RZ, RZ, UR6 ;  /* 0x00000006ff067e24 */ /* 0x000fe2000f8e00ff */
[----:B---3--:R-:W-:Y:S01]  /*77e0*/  MOV R11, UR5 ;  /* 0x00000005000b7c02 */ /* 0x008fe20008000f00 */
[----:B------:R-:W-:Y:S02]  /*77f0*/  IMAD.U32 R10, RZ, RZ, UR4 ;  /* 0x00000004ff0a7e24 */ /* 0x000fe4000f8e00ff */
[----:B------:R-:W-:Y:S07]  /*7800*/  LEPC R20, `(.L_x_117) ;  /* 0x000000001014794e */ /* 0x000fee0000000000 */
[----:B-1----:R-:W-:Y:S05]  /*7810*/  CALL.ABS.NOINC R2 ;  /* 0x0000000002007343 */ /* 0x002fea0003c00000 */
.L_x_117:
[----:B------:R-:W-:Y:S05]  /*7820*/  BSYNC.RECONVERGENT B6 ;  /* 0x0000000000067941 */ /* 0x000fea0003800200 */
.L_x_116:
[-C--:B--2---:R-:W-:Y:S01]  /*7830*/  F2FP.F16.E4M3.UNPACK_B R42, R76.reuse ;  /* 0x0000004cff2a723e */ /* 0x084fe200020006ff */
[----:B------:R-:W-:Y:S05]  /*7840*/  WARPSYNC.ALL ;  /* 0x0000000000007948 */ /* 0x000fea0003800000 */
[----:B------:R-:W-:Y:S01]  /*7850*/  R2UR UR4, R39 ;  /* 0x00000000270472ca */ /* 0x000fe200000e0000 */
[--C-:B------:R-:W-:Y:S01]  /*7860*/  HADD2.F32 R40, -RZ, R42.reuse.H0_H0 ;  /* 0x2000002aff287230 */ /* 0x100fe20000004100 */
[----:B------:R-:W-:Y:S01]  /*7870*/  F2FP.F16.E4M3.UNPACK_B R44, R76.H1 ;  /* 0x0000004cff2c723e */ /* 0x000fe200030006ff */
[----:B------:R-:W-:Y:S01]  /*7880*/  HADD2.F32 R43, -RZ, R42.H1_H1 ;  /* 0x3000002aff2b7230 */ /* 0x000fe20000004100 */
[-C--:B------:R-:W-:Y:S01]  /*7890*/  F2FP.F16.E4M3.UNPACK_B R46, R77.reuse ;  /* 0x0000004dff2e723e */ /* 0x080fe200020006ff */
[----:B------:R-:W-:Y:S01]  /*78a0*/  BSSY.RECONVERGENT B0, `(.L_x_118) ;  /* 0x000009c000007945 */ /* 0x000fe20003800200 */
[----:B------:R-:W-:Y:S01]  /*78b0*/  F2FP.F16.E4M3.UNPACK_B R48, R77.H1 ;  /* 0x0000004dff30723e */ /* 0x000fe200030006ff */
[--C-:B------:R-:W-:Y:S01]  /*78c0*/  HADD2.F32 R42, -RZ, R44.reuse.H0_H0 ;  /* 0x2000002cff2a7230 */ /* 0x100fe20000004100 */
[-C--:B------:R-:W-:Y:S01]  /*78d0*/  F2FP.F16.E4M3.UNPACK_B R50, R78.reuse ;  /* 0x0000004eff32723e */ /* 0x080fe200020006ff */
[----:B------:R-:W-:Y:S01]  /*78e0*/  HADD2.F32 R44, -RZ, R44.H1_H1 ;  /* 0x3000002cff2c7230 */ /* 0x000fe20000004100 */
[----:B------:R-:W-:Y:S01]  /*78f0*/  F2FP.F16.E4M3.UNPACK_B R52, R78.H1 ;  /* 0x0000004eff34723e */ /* 0x000fe200030006ff */
[--C-:B------:R-:W-:Y:S01]  /*7900*/  HADD2.F32 R45, -RZ, R46.reuse.H0_H0 ;  /* 0x2000002eff2d7230 */ /* 0x100fe20000004100 */
[----:B------:R-:W-:Y:S01]  /*7910*/  F2FP.F16.E4M3.UNPACK_B R54, R79 ;  /* 0x0000004fff36723e */ /* 0x000fe200020006ff */
[----:B-1--4-:R-:W-:Y:S01]  /*7920*/  LDTM.16dp32bit_t0_t15.x32 R4, tmem[UR4] ;  /* 0x00000004000479ee */ /* 0x012fe20008a80000 */
[----:B------:R-:W1:Y:S01]  /*7930*/  LDTM.16dp32bit_t16_t31.x32 R4, tmem[UR4+0x20] ;  /* 0x00002004000479ee */ /* 0x000e620008aa0000 */
[----:B------:R-:W-:Y:S01]  /*7940*/  ISETP.NE.AND P6, PT, R112, RZ, PT ;  /* 0x000000ff7000720c */ /* 0x000fe20003fc5270 */
[----:B------:R-:W-:Y:S01]  /*7950*/  HADD2.F32 R46, -RZ, R46.H1_H1 ;  /* 0x3000002eff2e7230 */ /* 0x000fe20000004100 */
[----:B------:R-:W-:Y:S01]  /*7960*/  IADD3 R125, PT, PT, R91, UR49, RZ ;  /* 0x000000315b7d7c10 */ /* 0x000fe2000fffe0ff */
[--C-:B------:R-:W-:Y:S01]  /*7970*/  HADD2.F32 R49, -RZ, R50.reuse.H0_H0 ;  /* 0x20000032ff317230 */ /* 0x100fe20000004100 */
[----:B------:R-:W-:Y:S01]  /*7980*/  SHF.L.U32 R124, R106, 0x4, RZ ;  /* 0x000000046a7c7819 */ /* 0x000fe200000006ff */
[----:B------:R-:W-:Y:S01]  /*7990*/  HADD2.F32 R50, -RZ, R50.H1_H1 ;  /* 0x30000032ff327230 */ /* 0x000fe20000004100 */
[----:B---3--:R-:W-:Y:S01]  /*79a0*/  F2FP.F16.E4M3.UNPACK_B R58, R80 ;  /* 0x00000050ff3a723e */ /* 0x008fe200020006ff */
[--C-:B------:R-:W-:Y:S01]  /*79b0*/  HADD2.F32 R53, -RZ, R54.reuse.H0_H0 ;  /* 0x20000036ff357230 */ /* 0x100fe20000004100 */
[----:B------:R-:W-:Y:S01]  /*79c0*/  IADD3 R116, PT, PT, R125, R124, RZ ;  /* 0x0000007c7d747210 */ /* 0x000fe20007ffe0ff */
[----:B------:R-:W-:Y:S01]  /*79d0*/  HADD2.F32 R54, -RZ, R54.H1_H1 ;  /* 0x30000036ff367230 */ /* 0x000fe20000004100 */
[----:B------:R-:W-:Y:S01]  /*79e0*/  F2FP.F16.E4M3.UNPACK_B R62, R81 ;  /* 0x00000051ff3e723e */ /* 0x000fe200020006ff */
[--C-:B------:R-:W-:Y:S01]  /*79f0*/  HADD2.F32 R57, -RZ, R58.reuse.H0_H0 ;  /* 0x2000003aff397230 */ /* 0x100fe20000004100 */
[----:B------:R-:W-:Y:S01]  /*7a00*/  F2FP.F16.E4M3.UNPACK_B R66, R82 ;  /* 0x00000052ff42723e */ /* 0x000fe200020006ff */
[----:B------:R-:W-:Y:S01]  /*7a10*/  HADD2.F32 R58, -RZ, R58.H1_H1 ;  /* 0x3000003aff3a7230 */ /* 0x000fe20000004100 */
[----:B------:R-:W-:Y:S01]  /*7a20*/  F2FP.F16.E4M3.UNPACK_B R70, R83 ;  /* 0x00000053ff46723e */ /* 0x000fe200020006ff */
[--C-:B------:R-:W-:Y:S01]  /*7a30*/  HADD2.F32 R61, -RZ, R62.reuse.H0_H0 ;  /* 0x2000003eff3d7230 */ /* 0x100fe20000004100 */
[----:B------:R-:W-:Y:S01]  /*7a40*/  F2FP.F16.E4M3.UNPACK_B R56, R79.H1 ;  /* 0x0000004fff38723e */ /* 0x000fe200030006ff */
[----:B------:R-:W-:Y:S01]  /*7a50*/  HADD2.F32 R62, -RZ, R62.H1_H1 ;  /* 0x3000003eff3e7230 */ /* 0x000fe20000004100 */
[----:B------:R-:W-:Y:S01]  /*7a60*/  F2FP.F16.E4M3.UNPACK_B R60, R80.H1 ;  /* 0x00000050ff3c723e */ /* 0x000fe200030006ff */
[--C-:B------:R-:W-:Y:S01]  /*7a70*/  HADD2.F32 R65, -RZ, R66.reuse.H0_H0 ;  /* 0x20000042ff417230 */ /* 0x100fe20000004100 */
[----:B------:R-:W-:Y:S01]  /*7a80*/  F2FP.F16.E4M3.UNPACK_B R64, R81.H1 ;  /* 0x00000051ff40723e */ /* 0x000fe200030006ff */
[----:B------:R-:W-:Y:S01]  /*7a90*/  HADD2.F32 R66, -RZ, R66.H1_H1 ;  /* 0x30000042ff427230 */ /* 0x000fe20000004100 */
[----:B------:R-:W-:Y:S01]  /*7aa0*/  F2FP.F16.E4M3.UNPACK_B R68, R82.H1 ;  /* 0x00000052ff44723e */ /* 0x000fe200030006ff */
[C---:B-1----:R-:W-:Y:S01]  /*7ab0*/  FMUL R0, R38.reuse, R4 ;  /* 0x0000000426007220 */ /* 0x042fe20000400000 */
[C---:B------:R-:W-:Y:S01]  /*7ac0*/  FMUL R2, R38.reuse, R5 ;  /* 0x0000000526027220 */ /* 0x040fe20000400000 */
[C---:B------:R-:W-:Y:S01]  /*7ad0*/  FMUL R4, R38.reuse, R8 ;  /* 0x0000000826047220 */ /* 0x040fe20000400000 */
[C---:B------:R-:W-:Y:S01]  /*7ae0*/  FMUL R5, R38.reuse, R9 ;  /* 0x0000000926057220 */ /* 0x040fe20000400000 */
[C---:B------:R-:W-:Y:S01]  /*7af0*/  FFMA R0, R41.reuse, R40, R0 ;  /* 0x0000002829007223 */ /* 0x040fe20000000000 */
[C---:B------:R-:W-:Y:S01]  /*7b00*/  FFMA R2, R41.reuse, R43, R2 ;  /* 0x0000002b29027223 */ /* 0x040fe20000000002 */
[C---:B------:R-:W-:Y:S01]  /*7b10*/  FMUL R8, R38.reuse, R12 ;  /* 0x0000000c26087220 */ /* 0x040fe20000400000 */
        /* <DEDUP_REMOVED lines=9> */
[--C-:B------:R-:W-:Y:S02]  /*7bb0*/  HADD2.F32 R69, -RZ, R70.reuse.H0_H0 ;  /* 0x20000046ff457230 */ /* 0x100fe40000004100 */
[C---:B------:R-:W-:Y:S01]  /*7bc0*/  FMUL R28, R38.reuse, R32 ;  /* 0x00000020261c7220 */ /* 0x040fe20000400000 */
[----:B------:R-:W-:Y:S02]  /*7bd0*/  HADD2.F32 R70, -RZ, R70.H1_H1 ;  /* 0x30000046ff467230 */ /* 0x000fe40000004100 */
[C---:B------:R-:W-:Y:S01]  /*7be0*/  FMUL R29, R38.reuse, R33 ;  /* 0x00000021261d7220 */ /* 0x040fe20000400000 */
[C---:B------:R-:W-:Y:S01]  /*7bf0*/  FMUL R3, R38.reuse, R6 ;  /* 0x0000000626037220 */ /* 0x040fe20000400000 */
[C---:B------:R-:W-:Y:S01]  /*7c00*/  FMUL R7, R38.reuse, R7 ;  /* 0x0000000726077220 */ /* 0x040fe20000400000 */
[--C-:B------:R-:W-:Y:S02]  /*7c10*/  HADD2.F32 R47, -RZ, R48.reuse.H0_H0 ;  /* 0x20000030ff2f7230 */ /* 0x100fe40000004100 */
[C---:B------:R-:W-:Y:S01]  /*7c20*/  FMUL R6, R38.reuse, R10 ;  /* 0x0000000a26067220 */ /* 0x040fe20000400000 */
[C---:B------:R-:W-:Y:S01]  /*7c30*/  FFMA R3, R41.reuse, R42, R3 ;  /* 0x0000002a29037223 */ /* 0x040fe20000000003 */
[----:B------:R-:W-:Y:S02]  /*7c40*/  HADD2.F32 R48, -RZ, R48.H1_H1 ;  /* 0x30000030ff307230 */ /* 0x000fe40000004100 */
[C---:B------:R-:W-:Y:S01]  /*7c50*/  FFMA R7, R41.reuse, R44, R7 ;  /* 0x0000002c29077223 */ /* 0x040fe20000000007 */
[C---:B------:R-:W-:Y:S01]  /*7c60*/  FFMA R4, R41.reuse, R45, R4 ;  /* 0x0000002d29047223 */ /* 0x040fe20000000004 */
[C---:B------:R-:W-:Y:S01]  /*7c70*/  FFMA R5, R41.reuse, R46, R5 ;  /* 0x0000002e29057223 */ /* 0x040fe20000000005 */
[----:B------:R-:W-:Y:S01]  /*7c80*/  F2FP.F16.E4M3.UNPACK_B R72, R83.H1 ;  /* 0x00000053ff48723e */ /* 0x000fe200030006ff */
[----:B------:R-:W-:Y:S01]  /*7c90*/  FFMA R6, R41, R47, R6 ;  /* 0x0000002f29067223 */ /* 0x000fe20000000006 */
[----:B------:R-:W-:Y:S01]  /*7ca0*/  F2FP.SATFINITE.E4M3.F32.PACK_AB_MERGE_C R113, R7, R3, RZ ;  /* 0x000000030771723e */ /* 0x000fe200048070ff */
[C---:B------:R-:W-:Y:S01]  /*7cb0*/  FMUL R11, R38.reuse, R11 ;  /* 0x0000000b260b7220 */ /* 0x040fe20000400000 */
[--C-:B------:R-:W-:Y:S02]  /*7cc0*/  HADD2.F32 R51, -RZ, R52.reuse.H0_H0 ;  /* 0x20000034ff337230 */ /* 0x100fe40000004100 */
[----:B------:R-:W-:Y:S01]  /*7cd0*/  FMUL R10, R38, R14 ;  /* 0x0000000e260a7220 */ /* 0x000fe20000400000 */
[----:B------:R-:W-:Y:S01]  /*7ce0*/  HADD2.F32 R52, -RZ, R52.H1_H1 ;  /* 0x30000034ff347230 */ /* 0x000fe20000004100 */
[----:B------:R-:W-:Y:S01]  /*7cf0*/  F2FP.SATFINITE.E4M3.F32.PACK_AB_MERGE_C R112, R2, R0, R113 ;  /* 0x000000000270723e */ /* 0x000fe20004807071 */
[C---:B------:R-:W-:Y:S01]  /*7d00*/  FFMA R11, R41.reuse, R48, R11 ;  /* 0x00000030290b7223 */ /* 0x040fe2000000000b */
[C---:B------:R-:W-:Y:S01]  /*7d10*/  FFMA R8, R41.reuse, R49, R8 ;  /* 0x0000003129087223 */ /* 0x040fe20000000008 */
[----:B------:R-:W-:Y:S01]  /*7d20*/  FFMA R9, R41, R50, R9 ;  /* 0x0000003229097223 */ /* 0x000fe20000000009 */
[----:B------:R-:W-:Y:S01]  /*7d30*/  ISETP.NE.AND P0, PT, R93, RZ, PT ;  /* 0x000000ff5d00720c */ /* 0x000fe20003f05270 */
[----:B------:R-:W-:Y:S01]  /*7d40*/  FFMA R10, R41, R51, R10 ;  /* 0x00000033290a7223 */ /* 0x000fe2000000000a */
[----:B------:R-:W-:Y:S01]  /*7d50*/  F2FP.SATFINITE.E4M3.F32.PACK_AB_MERGE_C R114, R11, R6, RZ ;  /* 0x000000060b72723e */ /* 0x000fe200048070ff */
[C---:B------:R-:W-:Y:S01]  /*7d60*/  FMUL R15, R38.reuse, R15 ;  /* 0x0000000f260f7220 */ /* 0x040fe20000400000 */
[--C-:B------:R-:W-:Y:S02]  /*7d70*/  HADD2.F32 R55, -RZ, R56.reuse.H0_H0 ;  /* 0x20000038ff377230 */ /* 0x100fe40000004100 */
[C---:B------:R-:W-:Y:S01]  /*7d80*/  FMUL R14, R38.reuse, R18 ;  /* 0x00000012260e7220 */ /* 0x040fe20000400000 */
[----:B------:R-:W-:Y:S01]  /*7d90*/  HADD2.F32 R56, -RZ, R56.H1_H1 ;  /* 0x30000038ff387230 */ /* 0x000fe20000004100 */
[----:B------:R-:W-:Y:S01]  /*7da0*/  F2FP.SATFINITE.E4M3.F32.PACK_AB_MERGE_C R113, R5, R4, R114 ;  /* 0x000000040571723e */ /* 0x000fe20004807072 */
[C---:B------:R-:W-:Y:S01]  /*7db0*/  FFMA R15, R41.reuse, R52, R15 ;  /* 0x00000034290f7223 */ /* 0x040fe2000000000f */
[C---:B------:R-:W-:Y:S01]  /*7dc0*/  FFMA R12, R41.reuse, R53, R12 ;  /* 0x00000035290c7223 */ /* 0x040fe2000000000c */
[C---:B------:R-:W-:Y:S01]  /*7dd0*/  FFMA R13, R41.reuse, R54, R13 ;  /* 0x00000036290d7223 */ /* 0x040fe2000000000d */
[C---:B------:R-:W-:Y:S01]  /*7de0*/  FMUL R19, R38.reuse, R19 ;  /* 0x0000001326137220 */ /* 0x040fe20000400000 */
[--C-:B------:R-:W-:Y:S02]  /*7df0*/  HADD2.F32 R59, -RZ, R60.reuse.H0_H0 ;  /* 0x2000003cff3b7230 */ /* 0x100fe40000004100 */
[C---:B------:R-:W-:Y:S01]  /*7e00*/  FFMA R14, R41.reuse, R55, R14 ;  /* 0x00000037290e7223 */ /* 0x040fe2000000000e */
[----:B------:R-:W-:Y:S02]  /*7e10*/  HADD2.F32 R60, -RZ, R60.H1_H1 ;  /* 0x3000003cff3c7230 */ /* 0x000fe40000004100 */
[C---:B------:R-:W-:Y:S01]  /*7e20*/  FMUL R18, R38.reuse, R22 ;  /* 0x0000001626127220 */ /* 0x040fe20000400000 */
[C---:B------:R-:W-:Y:S01]  /*7e30*/  FFMA R19, R41.reuse, R56, R19 ;  /* 0x0000003829137223 */ /* 0x040fe20000000013 */
[C---:B------:R-:W-:Y:S01]  /*7e40*/  FMUL R23, R38.reuse, R23 ;  /* 0x0000001726177220 */ /* 0x040fe20000400000 */
[C---:B------:R-:W-:Y:S01]  /*7e50*/  FFMA R16, R41.reuse, R57, R16 ;  /* 0x0000003929107223 */ /* 0x040fe20000000010 */
[C---:B------:R-:W-:Y:S01]  /*7e60*/  FFMA R17, R41.reuse, R58, R17 ;  /* 0x0000003a29117223 */ /* 0x040fe20000000011 */
        /* <DEDUP_REMOVED lines=9> */
[----:B------:R-:W-:Y:S01]  /*7f00*/  FFMA R22, R41, R63, R22 ;  /* 0x0000003f29167223 */ /* 0x000fe20000000016 */
[----:B------:R-:W-:Y:S02]  /*7f10*/  HADD2.F32 R68, -RZ, R68.H1_H1 ;  /* 0x30000044ff447230 */ /* 0x000fe40000004100 */
[C---:B------:R-:W-:Y:S01]  /*7f20*/  FMUL R26, R38.reuse, R30 ;  /* 0x0000001e261a7220 */ /* 0x040fe20000400000 */
[----:B------:R-:W-:Y:S01]  /*7f30*/  F2FP.SATFINITE.E4M3.F32.PACK_AB_MERGE_C R115, R15, R10, RZ ;  /* 0x0000000a0f73723e */ /* 0x000fe200048070ff */
        /* <DEDUP_REMOVED lines=8> */
[----:B------:R-:W-:Y:S01]  /*7fc0*/  F2FP.SATFINITE.E4M3.F32.PACK_AB_MERGE_C R114, R9, R8, R115 ;  /* 0x000000080972723e */ /* 0x000fe20004807073 */
[----:B------:R-:W-:Y:S01]  /*7fd0*/  FFMA R31, R41, R68, R31 ;  /* 0x00000044291f7223 */ /* 0x000fe2000000001f */
[----:B------:R-:W-:Y:S01]  /*7fe0*/  FMUL R35, R38, R35 ;  /* 0x0000002326237220 */ /* 0x000fe20000400000 */
[----:B------:R-:W-:Y:S01]  /*7ff0*/  F2FP.SATFINITE.E4M3.F32.PACK_AB_MERGE_C R115, R19, R14, RZ ;  /* 0x0000000e1373723e */ /* 0x000fe200048070ff */
[C---:B------:R-:W-:Y:S01]  /*8000*/  FFMA R28, R41.reuse, R69, R28 ;  /* 0x00000045291c7223 */ /* 0x040fe2000000001c */
[C---:B------:R-:W-:Y:S01]  /*8010*/  FFMA R29, R41.reuse, R70, R29 ;  /* 0x00000046291d7223 */ /* 0x040fe2000000001d */
[C---:B------:R-:W-:Y:S01]  /*8020*/  FFMA R30, R41.reuse, R71, R30 ;  /* 0x00000047291e7223 */ /* 0x040fe2000000001e */
[----:B------:R-:W-:Y:S01]  /*8030*/  FFMA R35, R41, R72, R35 ;  /* 0x0000004829237223 */ /* 0x000fe20000000023 */
[----:B------:R-:W-:Y:S02]  /*8040*/  F2FP.SATFINITE.E4M3.F32.PACK_AB_MERGE_C R115, R13, R12, R115 ;  /* 0x0000000c0d73723e */ /* 0x000fe40004807073 */
[----:B------:R-:W-:Y:S02]  /*8050*/  F2FP.SATFINITE.E4M3.F32.PACK_AB_MERGE_C R120, R23, R18, RZ ;  /* 0x000000121778723e */ /* 0x000fe400048070ff */
[----:B------:R-:W-:Y:S01]  /*8060*/  F2FP.SATFINITE.E4M3.F32.PACK_AB_MERGE_C R121, R27, R22, RZ ;  /* 0x000000161b79723e */ /* 0x000fe200048070ff */
[----:B------:R1:W-:Y:S01]  /*8070*/  STS.128 [R91+UR49+0x2400], R112 ;  /* 0x002400705b007988 */ /* 0x0003e20008000c31 */
[----:B------:R-:W-:Y:S02]  /*8080*/  F2FP.SATFINITE.E4M3.F32.PACK_AB_MERGE_C R122, R31, R26, RZ ;  /* 0x0000001a1f7a723e */ /* 0x000fe400048070ff */
[----:B------:R-:W-:Y:S02]  /*8090*/  F2FP.SATFINITE.E4M3.F32.PACK_AB_MERGE_C R123, R35, R30, RZ ;  /* 0x0000001e237b723e */ /* 0x000fe400048070ff */
[----:B------:R-:W-:Y:S02]  /*80a0*/  F2FP.SATFINITE.E4M3.F32.PACK_AB_MERGE_C R120, R17, R16, R120 ;  /* 0x000000101178723e */ /* 0x000fe40004807078 */
[----:B------:R-:W-:Y:S02]  /*80b0*/  F2FP.SATFINITE.E4M3.F32.PACK_AB_MERGE_C R121, R21, R20, R121 ;  /* 0x000000141579723e */ /* 0x000fe40004807079 */
[----:B------:R-:W-:Y:S02]  /*80c0*/  F2FP.SATFINITE.E4M3.F32.PACK_AB_MERGE_C R122, R25, R24, R122 ;  /* 0x00000018197a723e */ /* 0x000fe4000480707a */
[----:B------:R-:W-:Y:S02]  /*80d0*/  F2FP.SATFINITE.E4M3.F32.PACK_AB_MERGE_C R123, R29, R28, R123 ;  /* 0x0000001c1d7b723e */ /* 0x000fe4000480707b */
[----:B------:R-:W-:Y:S02]  /*80e0*/  LEA R125, R88, UR49, 0x3 ;  /* 0x00000031587d7c11 */ /* 0x000fe4000f8e18ff */
[----:B------:R-:W-:Y:S01]  /*80f0*/  @P6 SHF.L.U32 R32, R87, 0x1f, RZ ;  /* 0x0000001f57206819 */ /* 0x000fe200000006ff */
[----:B------:R1:W-:Y:S01]  /*8100*/  STS.128 [R116+0x2410], R120 ;  /* 0x0024107874007388 */ /* 0x0003e20000000c00 */
[----:B------:R-:W-:Y:S01]  /*8110*/  @!PT LDS RZ, [RZ] ;  /* 0x00000000fffff984 */ /* 0x000fe20000000800 */
[----:B------:R-:W-:Y:S01]  /*8120*/  @!PT LDS RZ, [RZ] ;  /* 0x00000000fffff984 */ /* 0x000fe20000000800 */
[----:B------:R-:W-:Y:S01]  /*8130*/  @!PT LDS RZ, [RZ] ;  /* 0x00000000fffff984 */ /* 0x000fe20000000800 */
[----:B------:R-:W-:Y:S01]  /*8140*/  @!PT LDS RZ, [RZ] ;  /* 0x00000000fffff984 */ /* 0x000fe20000000800 */
[----:B------:R2:W-:Y:S07]  /*8150*/  MEMBAR.ALL.CTA ;  /* 0x0000000000007992 */ /* 0x0005ee0000008000 */
[----:B--2---:R-:W2:Y:S02]  /*8160*/  FENCE.VIEW.ASYNC.S ;  /* 0x00000000000073c6 */ /* 0x004ea40000000000 */
[----:B--2---:R-:W-:Y:S06]  /*8170*/  BAR.SYNC.DEFER_BLOCKING 0x1, 0x80 ;  /* 0x0042000000007b1d */ /* 0x004fec0000010000 */
[----:B------:R-:W-:Y:S05]  /*8180*/  @P0 BRA `(.L_x_119) ;  /* 0x0000000000340947 */ /* 0x000fea0003800000 */
[----:B------:R-:W2:Y:S01]  /*8190*/  LDCU.64 UR6, c[0x0][0x348] ;  /* 0x00006900ff0677ac */ /* 0x000ea20008000a00 */
[----:B------:R-:W-:Y:S02]  /*81a0*/  R2UR UR42, R111 ;  /* 0x000000006f2a72ca */ /* 0x000fe400000e0000 */
[----:B------:R-:W-:Y:S01]  /*81b0*/  R2UR UR43, R110 ;  /* 0x000000006e2b72ca */ /* 0x000fe200000e0000 */
[----:B------:R-:W-:Y:S01]  /*81c0*/  UIADD3 UR4, UPT, UPT, UR49, 0x2400, URZ ;  /* 0x0000240031047890 */ /* 0x000fe2000fffe0ff */
[----:B------:R-:W-:Y:S02]  /*81d0*/  R2UR UR44, R108 ;  /* 0x000000006c2c72ca */ /* 0x000fe400000e0000 */
[----:B------:R-:W-:Y:S03]  /*81e0*/  R2UR UR45, R109 ;  /* 0x000000006d2d72ca */ /* 0x000fe600000e0000 */
[----:B------:R-:W-:Y:S05]  /*81f0*/  IMAD.U32 R107, RZ, RZ, UR4 ;  /* 0x00000004ff6b7e24 */ /* 0x000fea000f8e00ff */
[----:B------:R-:W-:Y:S01]  /*8200*/  R2UR UR40, R107 ;  /* 0x000000006b2872ca */ /* 0x000fe200000e0000 */
[----:B--2---:R-:W-:Y:S04]  /*8210*/  UIADD3 UR4, UP0, UPT, UR6, 0x780, URZ ;  /* 0x0000078006047890 */ /* 0x004fe8000ff1e0ff */
[----:B------:R-:W-:Y:S09]  /*8220*/  UIADD3.X UR5, UPT, UPT, URZ, UR7, URZ, UP0, !UPT ;  /* 0x00000007ff057290 */ /* 0x000ff200087fe4ff */
[----:B------:R2:W-:Y:S01]  /*8230*/  UTMASTG.5D.IM2COL [UR40], [UR4] ;  /* 0x00000028040073b5 */ /* 0x0005e20008060000 */
[----:B------:R0:W-:Y:S01]  /*8240*/  UTMACMDFLUSH ;  /* 0x00000000000079b7 */ /* 0x0001e20000000000 */
[----:B--2---:R-:W-:Y:S04]  /*8250*/  DEPBAR.LE SB0, 0x1 ;  /* 0x000080400000791a */ /* 0x004fe80000000000 */
.L_x_119:
[----:B------:R-:W-:Y:S05]  /*8260*/  BSYNC.RECONVERGENT B0 ;  /* 0x0000000000007941 */ /* 0x000fea0003800200 */
.L_x_118:
[----:B------:R-:W-:Y:S06]  /*8270*/  BAR.SYNC.DEFER_BLOCKING 0x1, 0x80 ;  /* 0x0042000000007b1d */ /* 0x000fec0000010000 */
[----:B------:R-:W2:Y:S01]  /*8280*/  @P6 SYNCS.PHASECHK.TRANS64.TRYWAIT P0, [R125+URZ+0x220], R32 ;  /* 0x000220207d0065a7 */ /* 0x000ea200080011ff */
[----:B------:R-:W-:Y:S01]  /*8290*/  BSSY B1, `(.L_x_120) ;  /* 0x0000020000017945 */ /* 0x000fe20003800000 */
[----:B--2---:R-:W-:Y:S03]  /*82a0*/  @P6 SEL R118, RZ, 0x1, !P0 ;  /* 0x00000001ff766807 */ /* 0x004fe60004000000 */
[----:B------:R-:W-:Y:S05]  /*82b0*/  @!P6 BRA `(.L_x_121) ;  /* 0x000000000074e947 */ /* 0x000fea0003800000 */
[----:B------:R-:W-:Y:S01]  /*82c0*/  ISETP.NE.AND P1, PT, R119, RZ, PT ;  /* 0x000000ff7700720c */ /* 0x000fe20003f25270 */
[----:B------:R-:W2:Y:S01]  /*82d0*/  S2R R0, SR_CgaCtaId ;  /* 0x0000000000007919 */ /* 0x000ea20000008800 */
[----:B------:R-:W-:Y:S01]  /*82e0*/  ISETP.NE.AND P0, PT, R118, RZ, PT ;  /* 0x000000ff7600720c */ /* 0x000fe20003f05270 */
[----:B------:R-:W-:Y:S10]  /*82f0*/  BSSY B0, `(.L_x_122) ;  /* 0x0000008000007945 */ /* 0x000ff40003800000 */
[----:B------:R-:W-:Y:S05]  /*8300*/  @P1 IMAD R2, R88, 0x1000, R91 ;  /* 0x0000100058021824 */ /* 0x000fea00078e025b */
[----:B------:R-:W-:Y:S05]  /*8310*/  @P1 IADD3 R3, PT, PT, R2, UR49, RZ ;  /* 0x0000003102031c10 */ /* 0x000fea000fffe0ff */
[----:B------:R-:W-:Y:S01]  /*8320*/  @P1 IMAD.IADD R3, R3, 0x1, R124 ;  /* 0x0000000103031824 */ /* 0x000fe200078e027c */
[----:B------:R-:W-:Y:S06]  /*8330*/  @P0 BRA `(.L_x_123) ;  /* 0x00000000000c0947 */ /* 0x000fec0003800000 */
[----:B------:R-:W-:Y:S04]  /*8340*/  SHF.L.U32 R4, R87, 0x1f, RZ ;  /* 0x0000001f57047819 */ /* 0x000fe800000006ff */
[----:B------:R-:W3:Y:S02]  /*8350*/  SYNCS.PHASECHK.TRANS64.TRYWAIT P0, [R125+URZ+0x220], R4 ;  /* 0x000220047d0075a7 */ /* 0x000ee400080011ff */
[----:B---3--:R-:W-:Y:S05]  /*8360*/  @!P0 BRA `(.L_x_124) ;  /* 0x0000002000288947 */ /* 0x008fea0003800000 */
.L_x_123:
[----:B------:R-:W-:Y:S05]  /*8370*/  BSYNC B0 ;  /* 0x0000000000007941 */ /* 0x000fea0003800000 */
.L_x_122:
[----:B------:R-:W-:Y:S01]  /*8380*/  ISETP.NE.AND P0, PT, R119, RZ, PT ;  /* 0x000000ff7700720c */ /* 0x000fe20003f05270 */
[----:B---3--:R-:W-:Y:S02]  /*8390*/  VIADD R125, R125, 0x230 ;  /* 0x000002307d7d7836 */ /* 0x008fe40000000000 */
[----:B------:R-:W-:Y:S03]  /*83a0*/  VIADD R88, R88, 0x1 ;  /* 0x0000000158587836 */ /* 0x000fe60000000000 */
[----:B--2---:R-:W-:Y:S07]  /*83b0*/  PRMT R0, R0, 0x654, R125 ;  /* 0x0000065400007816 */ /* 0x004fee000000007d */
[----:B------:R2:W3:Y:S04]  /*83c0*/  @P0 LDS.128 R76, [R2+UR49+0x400] ;  /* 0x00040031024c0984 */ /* 0x0004e80008000c00 */
[----:B------:R2:W4:Y:S01]  /*83d0*/  @P0 LDS.128 R80, [R3+0x410] ;  /* 0x0004100003500984 */ /* 0x0005220000000c00 */
[C---:B------:R-:W-:Y:S01]  /*83e0*/  ISETP.NE.AND P0, PT, R88.reuse, 0x2, PT ;  /* 0x000000025800780c */ /* 0x040fe20003f05270 */
[----:B------:R-:W-:Y:S01]  /*83f0*/  @!PT LDS RZ, [RZ] ;  /* 0x00000000fffff984 */ /* 0x000fe20000000800 */
[----:B------:R-:W-:Y:S01]  /*8400*/  @!PT LDS RZ, [RZ] ;  /* 0x00000000fffff984 */ /* 0x000fe20000000800 */
[----:B------:R-:W-:Y:S01]  /*8410*/  @!PT LDS RZ, [RZ] ;  /* 0x00000000fffff984 */ /* 0x000fe20000000800 */
[----:B------:R-:W-:Y:S01]  /*8420*/  @!PT LDS RZ, [RZ] ;  /* 0x00000000fffff984 */ /* 0x000fe20000000800 */
[----:B------:R5:W-:Y:S06]  /*8430*/  MEMBAR.ALL.CTA ;  /* 0x0000000000007992 */ /* 0x000bec0000008000 */
[----:B-----5:R-:W5:Y:S01]  /*8440*/  FENCE.VIEW.ASYNC.S ;  /* 0x00000000000073c6 */ /* 0x020f620000000000 */
[----:B------:R-:W-:Y:S01]  /*8450*/  SEL R88, R88, RZ, P0 ;  /* 0x000000ff58587207 */ /* 0x000fe20000000000 */
[----:B-----5:R5:W-:Y:S02]  /*8460*/  SYNCS.ARRIVE.TRANS64.RED.A1T0 RZ, [R0+URZ], RZ ;  /* 0x000000ff00ff79a7 */ /* 0x020be400081004ff */
[----:B-----5:R-:W-:Y:S04]  /*8470*/  SEL R0, RZ, 0x1, P0 ;  /* 0x00000001ff007807 */ /* 0x020fe80000000000 */
[----:B--23--:R-:W-:Y:S02]  /*8480*/  LOP3.LUT R87, R87, R0, RZ, 0x3c, !PT ;  /* 0x0000000057577212 */ /* 0x00cfe400078e3cff */
.L_x_121:
[----:B------:R-:W-:Y:S05]  /*8490*/  BSYNC B1 ;  /* 0x0000000000017941 */ /* 0x000fea0003800000 */
.L_x_120:
[----:B------:R-:W-:Y:S05]  /*84a0*/  VIADD R0, R39, 0x40 ;  /* 0x0000004027007836 */ /* 0x000fea0000000000 */
[----:B------:R-:W-:Y:S04]  /*84b0*/  SHF.R.U32.HI R0, RZ, 0x15, R0 ;  /* 0x00000015ff007819 */ /* 0x000fe80000011600 */
[----:B------:R-:W-:Y:S11]  /*84c0*/  LOP3.LUT P0, RZ, R0, 0x3, R95, 0x48, !PT ;  /* 0x0000000300ff7812 */ /* 0x000ff6000780485f */
[----:B------:R-:W-:Y:S02]  /*84d0*/  @!UPT UIADD3 URZ, UPT, UPT, URZ, URZ, URZ ;  /* 0x000000fffffff290 */ /* 0x000fe4000fffe0ff */
[----:B------:R-:W-:Y:S05]  /*84e0*/  @!P0 BRA `(.L_x_125) ;  /* 0x0000000000408947 */ /* 0x000fea0003800000 */
[----:B------:R-:W2:Y:S01]  /*84f0*/  LDCU.64 UR8, c[0x4][0x70] ;  /* 0x01000e00ff0877ac */ /* 0x000ea20008000a00 */
[----:B------:R-:W-:Y:S01]  /*8500*/  MOV R3, 0x0 ;  /* 0x0000000000037802 */ /* 0x000fe20000000f00 */
[----:B------:R-:W-:Y:S02]  /*8510*/  HFMA2 R12, -RZ, RZ, 0, 5.9604644775390625e-08 ;  /* 0x00000001ff0c7431 */ /* 0x000fe400000001ff */
[----:B------:R-:W-:Y:S02]  /*8520*/  IMAD.MOV.U32 R8, RZ, RZ, 0x192 ;  /* 0x00000192ff087424 */ /* 0x000fe400078e00ff */
[----:B------:R-:W-:Y:S01]  /*8530*/  IMAD.MOV.U32 R13, RZ, RZ, RZ ;  /* 0x000000ffff0d7224 */ /* 0x000fe200078e00ff */
[----:B------:R-:W3:Y:S01]  /*8540*/  LDCU.64 UR6, c[0x4][0x78] ;  /* 0x01000f00ff0677ac */ /* 0x000ee20008000a00 */
[----:B------:R-:W1:Y:S01]  /*8550*/  LDC.64 R2, c[0x4][R3] ;  /* 0x0100000003027b82 */ /* 0x000e620000000a00 */
[----:B------:R-:W5:Y:S01]  /*8560*/  LDCU.64 UR4, c[0x4][0x10] ;  /* 0x01000200ff0477ac */ /* 0x000f620008000a00 */
[----:B--2---:R-:W-:Y:S01]  /*8570*/  MOV R5, UR9 ;  /* 0x0000000900057c02 */ /* 0x004fe20008000f00 */
[----:B------:R-:W-:Y:S01]  /*8580*/  IMAD.U32 R4, RZ, RZ, UR8 ;  /* 0x00000008ff047e24 */ /* 0x000fe2000f8e00ff */
[----:B---3--:R-:W-:Y:S01]  /*8590*/  MOV R7, UR7 ;  /* 0x0000000700077c02 */ /* 0x008fe20008000f00 */
[----:B------:R-:W-:Y:S01]  /*85a0*/  IMAD.U32 R6, RZ, RZ, UR6 ;  /* 0x00000006ff067e24 */ /* 0x000fe2000f8e00ff */
[----:B-----5:R-:W-:Y:S01]  /*85b0*/  MOV R11, UR5 ;  /* 0x00000005000b7c02 */ /* 0x020fe20008000f00 */
[----:B------:R-:W-:Y:S02]  /*85c0*/  IMAD.U32 R10, RZ, RZ, UR4 ;  /* 0x00000004ff0a7e24 */ /* 0x000fe4000f8e00ff */
[----:B------:R-:W-:Y:S07]  /*85d0*/  LEPC R20, `(.L_x_125) ;  /* 0x000000001014794e */ /* 0x000fee0000000000 */
[----:B-1--4-:R-:W-:Y:S05]  /*85e0*/  CALL.ABS.NOINC R2 ;  /* 0x0000000002007343 */ /* 0x012fea0003c00000 */
.L_x_125:
[----:B------:R-:W-:Y:S01]  /*85f0*/  ISETP.NE.AND P0, PT, R93, RZ, PT ;  /* 0x000000ff5d00720c */ /* 0x000fe20003f05270 */
[----:B------:R-:W-:Y:S05]  /*8600*/  WARPSYNC.ALL ;  /* 0x0000000000007948 */ /* 0x000fea0003800000 */
[----:B------:R-:W-:Y:S01]  /*8610*/  R2UR UR4, R39 ;  /* 0x00000000270472ca */ /* 0x000fe200000e0000 */
[----:B------:R-:W2:Y:S01]  /*8620*/  S2UR UR6, SR_CgaCtaId ;  /* 0x00000000000679c3 */ /* 0x000ea20000008800 */
[-C--:B------:R-:W-:Y:S01]  /*8630*/  F2FP.F16.E4M3.UNPACK_B R42, R76.reuse ;  /* 0x0000004cff2a723e */ /* 0x080fe200020006ff */
[----:B------:R-:W-:Y:S01]  /*8640*/  BSSY.RECONVERGENT B0, `(.L_x_126) ;  /* 0x000009e000007945 */ /* 0x000fe20003800200 */
[----:B------:R-:W-:Y:S02]  /*8650*/  F2FP.F16.E4M3.UNPACK_B R76, R76.H1 ;  /* 0x0000004cff4c723e */ /* 0x000fe400030006ff */
[-C--:B------:R-:W-:Y:S01]  /*8660*/  F2FP.F16.E4M3.UNPACK_B R46, R77.reuse ;  /* 0x0000004dff2e723e */ /* 0x080fe200020006ff */
[--C-:B------:R-:W-:Y:S01]  /*8670*/  HADD2.F32 R40, -RZ, R42.reuse.H0_H0 ;  /* 0x2000002aff287230 */ /* 0x100fe20000004100 */
[----:B------:R-:W-:Y:S01]  /*8680*/  F2FP.F16.E4M3.UNPACK_B R77, R77.H1 ;  /* 0x0000004dff4d723e */ /* 0x000fe200030006ff */
[----:B------:R-:W-:Y:S01]  /*8690*/  HADD2.F32 R42, -RZ, R42.H1_H1 ;  /* 0x3000002aff2a7230 */ /* 0x000fe20000004100 */
[-C--:B------:R-:W-:Y:S01]  /*86a0*/  F2FP.F16.E4M3.UNPACK_B R50, R78.reuse ;  /* 0x0000004eff32723e */ /* 0x080fe200020006ff */
[----:B------:R-:W-:Y:S01]  /*86b0*/  HADD2.F32 R43, -RZ, R76.H0_H0 ;  /* 0x2000004cff2b7230 */ /* 0x000fe20000004100 */
[----:B------:R-:W-:Y:S01]  /*86c0*/  F2FP.F16.E4M3.UNPACK_B R78, R78.H1 ;  /* 0x0000004eff4e723e */ /* 0x000fe200030006ff */
[----:B------:R-:W-:Y:S01]  /*86d0*/  LDTM.16dp32bit_t0_t15.x32 R4, tmem[UR4+0x40] ;  /* 0x00004004000479ee */ /* 0x000fe20008a80000 */
[----:B------:R-:W3:Y:S01]  /*86e0*/  LDTM.16dp32bit_t16_t31.x32 R4, tmem[UR4+0x60] ;  /* 0x00006004000479ee */ /* 0x000ee20008aa0000 */
[----:B------:R-:W-:Y:S01]  /*86f0*/  NOP ;  /* 0x0000000000007918 */ /* 0x000fe20000000000 */
[--C-:B------:R-:W-:Y:S01]  /*8700*/  HADD2.F32 R45, -RZ, R46.reuse.H0_H0 ;  /* 0x2000002eff2d7230 */ /* 0x100fe20000004100 */
[----:B------:R-:W-:Y:S01]  /*8710*/  R2UR UR5, R117 ;  /* 0x00000000750572ca */ /* 0x000fe200000e0000 */
[----:B------:R-:W-:Y:S01]  /*8720*/  HADD2.F32 R46, -RZ, R46.H1_H1 ;  /* 0x3000002eff2e7230 */ /* 0x000fe20000004100 */
[----:B------:R-:W-:Y:S01]  /*8730*/  F2FP.F16.E4M3.UNPACK_B R54, R79 ;  /* 0x0000004fff36723e */ /* 0x000fe200020006ff */
[--C-:B------:R-:W-:Y:S01]  /*8740*/  HADD2.F32 R49, -RZ, R50.reuse.H0_H0 ;  /* 0x20000032ff317230 */ /* 0x100fe20000004100 */
[----:B----4-:R-:W-:Y:S01]  /*8750*/  F2FP.F16.E4M3.UNPACK_B R58, R80 ;  /* 0x00000050ff3a723e */ /* 0x010fe200020006ff */
        /* <DEDUP_REMOVED lines=8> */
[----:B------:R-:W-:Y:S01]  /*87e0*/  UIADD3 UR4, UPT, UPT, UR5, 0x270, URZ ;  /* 0x0000027005047890 */ /* 0x000fe2000fffe0ff */
[----:B------:R-:W-:Y:S01]  /*87f0*/  HADD2.F32 R59, -RZ, R58.H1_H1 ;  /* 0x3000003aff3b7230 */ /* 0x000fe20000004100 */
[----:B------:R-:W-:Y:S01]  /*8800*/  F2FP.F16.E4M3.UNPACK_B R80, R80.H1 ;  /* 0x00000050ff50723e */ /* 0x000fe200030006ff */
[--C-:B------:R-:W-:Y:S01]  /*8810*/  HADD2.F32 R61, -RZ, R62.reuse.H0_H0 ;  /* 0x2000003eff3d7230 */ /* 0x100fe20000004100 */
[----:B------:R-:W-:Y:S01]  /*8820*/  F2FP.F16.E4M3.UNPACK_B R81, R81.H1 ;  /* 0x00000051ff51723e */ /* 0x000fe200030006ff */
[----:B------:R-:W-:Y:S01]  /*8830*/  HADD2.F32 R62, -RZ, R62.H1_H1 ;  /* 0x3000003eff3e7230 */ /* 0x000fe20000004100 */
[----:B------:R-:W-:Y:S01]  /*8840*/  F2FP.F16.E4M3.UNPACK_B R82, R82.H1 ;  /* 0x00000052ff52723e */ /* 0x000fe200030006ff */
[--C-:B------:R-:W-:Y:S01]  /*8850*/  HADD2.F32 R65, -RZ, R66.reuse.H0_H0 ;  /* 0x20000042ff417230 */ /* 0x100fe20000004100 */
[----:B--2---:R-:W-:Y:S01]  /*8860*/  UPRMT UR4, UR6, 0x654, UR4 ;  /* 0x0000065406047896 */ /* 0x004fe20008000004 */
[C---:B---3--:R-:W-:Y:S01]  /*8870*/  FMUL R4, R38.reuse, R4 ;  /* 0x0000000426047220 */ /* 0x048fe20000400000 */
[C---:B------:R-:W-:Y:S01]  /*8880*/  FMUL R5, R38.reuse, R5 ;  /* 0x0000000526057220 */ /* 0x040fe20000400000 */
[C---:B------:R-:W-:Y:S01]  /*8890*/  FMUL R8, R38.reuse, R8 ;  /* 0x0000000826087220 */ /* 0x040fe20000400000 */
[C---:B------:R-:W-:Y:S01]  /*88a0*/  FMUL R9, R38.reuse, R9 ;  /* 0x0000000926097220 */ /* 0x040fe20000400000 */
[C---:B------:R-:W-:Y:S01]  /*88b0*/  FFMA R4, R41.reuse, R40, R4 ;  /* 0x0000002829047223 */ /* 0x040fe20000000004 */
[C---:B------:R-:W-:Y:S01]  /*88c0*/  FFMA R5, R41.reuse, R42, R5 ;  /* 0x0000002a29057223 */ /* 0x040fe20000000005 */
[C---:B------:R-:W-:Y:S01]  /*88d0*/  FMUL R12, R38.reuse, R12 ;  /* 0x0000000c260c7220 */ /* 0x040fe20000400000 */
[C---:B------:R-:W-:Y:S01]  /*88e0*/  FMUL R13, R38.reuse, R13 ;  /* 0x0000000d260d7220 */ /* 0x040fe20000400000 */
[----:B------:R-:W-:Y:S01]  /*88f0*/  SYNCS.ARRIVE.TRANS64.RED.A1T0 RZ, [UR4], RZ ;  /* 0x000000ffffff79a7 */ /* 0x000fe20008100404 */
[C---:B------:R-:W-:Y:S01]  /*8900*/  FMUL R16, R38.reuse, R16 ;  /* 0x0000001026107220 */ /* 0x040fe20000400000 */
[C---:B------:R-:W-:Y:S01]  /*8910*/  FMUL R17, R38.reuse, R17 ;  /* 0x0000001126117220 */ /* 0x040fe20000400000 */
[C---:B------:R-:W-:Y:S01]  /*8920*/  FMUL R0, R38.reuse, R20 ;  /* 0x0000001426007220 */ /* 0x040fe20000400000 */
[C---:B------:R-:W-:Y:S01]  /*8930*/  FMUL R2, R38.reuse, R21 ;  /* 0x0000001526027220 */ /* 0x040fe20000400000 */
[C---:B------:R-:W-:Y:S01]  /*8940*/  FMUL R20, R38.reuse, R24 ;  /* 0x0000001826147220 */ /* 0x040fe20000400000 */
[C---:B------:R-:W-:Y:S01]  /*8950*/  FMUL R21, R38.reuse, R25 ;  /* 0x0000001926157220 */ /* 0x040fe20000400000 */
[----:B------:R-:W-:Y:S02]  /*8960*/  HADD2.F32 R66, -RZ, R66.H1_H1 ;  /* 0x30000042ff427230 */ /* 0x000fe40000004100 */
        /* <DEDUP_REMOVED lines=15> */
[----:B------:R-:W-:Y:S01]  /*8a60*/  FFMA R10, R41, R47, R10 ;  /* 0x0000002f290a7223 */ /* 0x000fe2000000000a */
[----:B------:R-:W-:Y:S01]  /*8a70*/  HADD2.F32 R43, -RZ, R69.H0_H0 ;  /* 0x20000045ff2b7230 */ /* 0x000fe20000004100 */
[----:B-1----:R-:W-:Y:S01]  /*8a80*/  F2FP.SATFINITE.E4M3.F32.PACK_AB_MERGE_C R112, R7, R6, RZ ;  /* 0x000000060770723e */ /* 0x002fe200048070ff */
        /* <DEDUP_REMOVED lines=8> */
[----:B------:R-:W-:Y:S01]  /*8b10*/  FFMA R14, R41, R51, R14 ;  /* 0x00000033290e7223 */ /* 0x000fe2000000000e */
[C---:B------:R-:W-:Y:S01]  /*8b20*/  FMUL R15, R38.reuse, R15 ;  /* 0x0000000f260f7220 */ /* 0x040fe20000400000 */
[----:B------:R-:W-:Y:S01]  /*8b30*/  F2FP.F16.E4M3.UNPACK_B R83, R83.H1 ;  /* 0x00000053ff53723e */ /* 0x000fe200030006ff */
[--C-:B------:R-:W-:Y:S01]  /*8b40*/  HADD2.F32 R55, -RZ, R79.reuse.H0_H0 ;  /* 0x2000004fff377230 */ /* 0x100fe20000004100 */
[----:B------:R-:W-:Y:S01]  /*8b50*/  F2FP.SATFINITE.E4M3.F32.PACK_AB_MERGE_C R113, R11, R10, RZ ;  /* 0x0000000a0b71723e */ /* 0x000fe200048070ff */
[C---:B------:R-:W-:Y:S01]  /*8b60*/  FFMA R15, R41.reuse, R52, R15 ;  /* 0x00000034290f7223 */ /* 0x040fe2000000000f */
[C---:B------:R-:W-:Y:S01]  /*8b70*/  FFMA R16, R41.reuse, R53, R16 ;  /* 0x0000003529107223 */ /* 0x040fe20000000010 */
[----:B------:R-:W-:Y:S01]  /*8b80*/  FFMA R17, R41, R54, R17 ;  /* 0x0000003629117223 */ /* 0x000fe20000000011 */
[----:B------:R-:W-:Y:S01]  /*8b90*/  F2FP.SATFINITE.E4M3.F32.PACK_AB_MERGE_C R113, R9, R8, R113 ;  /* 0x000000080971723e */ /* 0x000fe20004807071 */
[----:B------:R-:W-:Y:S01]  /*8ba0*/  HADD2.F32 R56, -RZ, R79.H1_H1 ;  /* 0x3000004fff387230 */ /* 0x000fe20000004100 */
[----:B------:R-:W-:Y:S01]  /*8bb0*/  F2FP.SATFINITE.E4M3.F32.PACK_AB_MERGE_C R114, R15, R14, RZ ;  /* 0x0000000e0f72723e */ /* 0x000fe200048070ff */
[C---:B------:R-:W-:Y:S01]  /*8bc0*/  FMUL R18, R38.reuse, R18 ;  /* 0x0000001226127220 */ /* 0x040fe20000400000 */
[C---:B------:R-:W-:Y:S01]  /*8bd0*/  FMUL R19, R38.reuse, R19 ;  /* 0x0000001326137220 */ /* 0x040fe20000400000 */
[--C-:B------:R-:W-:Y:S02]  /*8be0*/  HADD2.F32 R58, -RZ, R80.reuse.H0_H0 ;  /* 0x20000050ff3a7230 */ /* 0x100fe40000004100 */
[C---:B------:R-:W-:Y:S01]  /*8bf0*/  FMUL R3, R38.reuse, R22 ;  /* 0x0000001626037220 */ /* 0x040fe20000400000 */
[C---:B------:R-:W-:Y:S01]  /*8c00*/  FFMA R18, R41.reuse, R55, R18 ;  /* 0x0000003729127223 */ /* 0x040fe20000000012 */
[----:B------:R-:W-:Y:S02]  /*8c10*/  HADD2.F32 R60, -RZ, R80.H1_H1 ;  /* 0x30000050ff3c7230 */ /* 0x000fe40000004100 */
        /* <DEDUP_REMOVED lines=42> */
[----:B------:R-:W-:Y:S03]  /*8ec0*/  IADD3 R70, PT, PT, R36, 0x1, RZ ;  /* 0x0000000124467810 */ /* 0x000fe60007ffe0ff */
        /* <DEDUP_REMOVED lines=13> */
[----:B------:R-:W-:Y:S01]  /*8fa0*/  R2UR UR12, R108 ;  /* 0x000000006c0c72ca */ /* 0x000fe200000e0000 */
[----:B------:R-:W-:Y:S01]  /*8fb0*/  UIADD3 UR8, UPT, UPT, UR49, 0x3400, URZ ;  /* 0x0000340031087890 */ /* 0x000fe2000fffe0ff */
[----:B------:R-:W-:Y:S01]  /*8fc0*/  R2UR UR13, R109 ;  /* 0x000000006d0d72ca */ /* 0x000fe200000e0000 */
[----:B--2---:R-:W-:Y:S04]  /*8fd0*/  UIADD3 UR4, UP0, UPT, UR6, 0x780, URZ ;  /* 0x0000078006047890 */ /* 0x004fe8000ff1e0ff */
[----:B------:R-:W-:Y:S09]  /*8fe0*/  UIADD3.X UR5, UPT, UPT, URZ, UR7, URZ, UP0, !UPT ;  /* 0x00000007ff057290 */ /* 0x000ff200087fe4ff */
[----:B------:R2:W-:Y:S01]  /*8ff0*/  UTMASTG.5D.IM2COL [UR8], [UR4] ;  /* 0x00000008040073b5 */ /* 0x0005e20008060000 */
[----:B------:R0:W-:Y:S01]  /*9000*/  UTMACMDFLUSH ;  /* 0x00000000000079b7 */ /* 0x0001e20000000000 */
[----:B--2---:R-:W-:Y:S04]  /*9010*/  DEPBAR.LE SB0, 0x1 ;  /* 0x000080400000791a */ /* 0x004fe80000000000 */
.L_x_127:
[----:B------:R-:W-:Y:S05]  /*9020*/  BSYNC.RECONVERGENT B0 ;  /* 0x0000000000007941 */ /* 0x000fea0003800200 */
.L_x_126:
[----:B------:R-:W-:Y:S01]  /*9030*/  R2UR UR5, R73 ;  /* 0x00000000490572ca */ /* 0x000fe200000e0000 */
[----:B------:R-:W-:Y:S01]  /*9040*/  BAR.SYNC.DEFER_BLOCKING 0x1, 0x80 ;  /* 0x0042000000007b1d */ /* 0x000fe20000010000 */
[----:B------:R-:W-:Y:S01]  /*9050*/  R2UR UR4, R86 ;  /* 0x00000000560472ca */ /* 0x000fe200000e0000 */
[----:B------:R-:W-:Y:S01]  /*9060*/  UISETP.NE.AND UP0, UPT, UR52, URZ, UPT ;  /* 0x000000ff3400728c */ /* 0x000fe2000bf05270 */
[C---:B------:R-:W-:Y:S02]  /*9070*/  ISETP.NE.AND P0, PT, R70.reuse, 0x2, PT ;  /* 0x000000024600780c */ /* 0x040fe40003f05270 */
[----:B------:R-:W-:Y:S02]  /*9080*/  LOP3.LUT R89, R89, 0x1, RZ, 0x3c, !PT ;  /* 0x0000000159597812 */ /* 0x000fe400078e3cff */
[----:B------:R-:W-:Y:S02]  /*9090*/  SEL R3, RZ, 0x1, P0 ;  /* 0x00000001ff037807 */ /* 0x000fe40000000000 */
[----:B------:R-:W-:Y:S02]  /*90a0*/  SEL R36, R70, RZ, P0 ;  /* 0x000000ff46247207 */ /* 0x000fe40000000000 */
[----:B------:R-:W-:Y:S01]  /*90b0*/  LOP3.LUT R90, R90, R3, RZ, 0x3c, !PT ;  /* 0x000000035a5a7212 */ /* 0x000fe200078e3cff */
[----:B------:R-:W-:Y:S02]  /*90c0*/  UIADD3 UR24, UPT, UPT, UR36, UR5, URZ ;  /* 0x0000000524187290 */ /* 0x000fe4000fffe0ff */
[----:B------:R-:W-:Y:S01]  /*90d0*/  UIADD3 UR50, UPT, UPT, UR37, UR4, URZ ;  /* 0x0000000425327290 */ /* 0x000fe2000fffe0ff */
[----:B------:R-:W-:Y:S01]  /*90e0*/  UMOV UR51, UR61 ;  /* 0x0000003d00337c82 */ /* 0x000fe20008000000 */
[----:B------:R-:W-:Y:S10]  /*90f0*/  BRA.U UP0, `(.L_x_128) ;  /* 0xffffffd500147547 */ /* 0x000ff4000b83ffff */
[----:B------:R-:W-:Y:S05]  /*9100*/  EXIT ;  /* 0x000000000000794d */ /* 0x000fea0003800000 */
.L_x_20:
[----:B------:R-:W-:Y:S07]  /*9110*/  MOV R0, UR9 ;  /* 0x0000000900007c02 */ /* 0x000fee0008000f00 */
.L_x_129:
[----:B--2---:R2:W3:Y:S02]  /*9120*/  SYNCS.PHASECHK.TRANS64.TRYWAIT P0, [R0+URZ+0x110], R5 ;  /* 0x00011005000075a7 */ /* 0x0044e400080011ff */
[----:B---3--:R-:W-:Y:S05]  /*9130*/  @!P0 NANOSLEEP.SYNCS 0x989680 ;  /* 0x009896800000895d */ /* 0x008fea0003900000 */
[----:B------:R-:W3:Y:S02]  /*9140*/  @!P0 SYNCS.PHASECHK.TRANS64 P0, [R0+URZ+0x110], R5 ;  /* 0x00011005000085a7 */ /* 0x000ee400080010ff */
[----:B---3--:R-:W-:Y:S05]  /*9150*/  @!P0 BRA `(.L_x_129) ;  /* 0xfffffffc00f08947 */ /* 0x008fea000383ffff */
[----:B------:R-:W-:Y:S05]  /*9160*/  BRA `(.L_x_19) ;  /* 0xffffff8800ac7947 */ /* 0x000fea000383ffff */
.L_x_26:
[----:B------:R-:W-:Y:S07]  /*9170*/  MOV R0, UR9 ;  /* 0x0000000900007c02 */ /* 0x000fee0008000f00 */
.L_x_130:
[----:B--2---:R2:W4:Y:S02]  /*9180*/  SYNCS.PHASECHK.TRANS64.TRYWAIT P0, [R0+URZ+0x110], R5 ;  /* 0x00011005000075a7 */ /* 0x00452400080011ff */
[----:B----4-:R-:W-:Y:S05]  /*9190*/  @!P0 NANOSLEEP.SYNCS 0x989680 ;  /* 0x009896800000895d */ /* 0x010fea0003900000 */
[----:B------:R-:W4:Y:S02]  /*91a0*/  @!P0 SYNCS.PHASECHK.TRANS64 P0, [R0+URZ+0x110], R5 ;  /* 0x00011005000085a7 */ /* 0x000f2400080010ff */
[----:B----4-:R-:W-:Y:S05]  /*91b0*/  @!P0 BRA `(.L_x_130) ;  /* 0xfffffffc00f08947 */ /* 0x010fea000383ffff */
[----:B------:R-:W-:Y:S05]  /*91c0*/  BRA `(.L_x_25) ;  /* 0xffffff90003c7947 */ /* 0x000fea000383ffff */
.L_x_30:
[----:B------:R-:W-:-:S07]  /*91d0*/  MOV R0, UR30 ;  /* 0x0000001e00007c02 */ /* 0x000fce0008000f00 */
.L_x_131:
[----:B-1----:R1:W2:Y:S02]  /*91e0*/  SYNCS.PHASECHK.TRANS64.TRYWAIT P0, [R0+URZ+0x250], R3 ;  /* 0x00025003000075a7 */ /* 0x0022a400080011ff */
[----:B--2---:R-:W-:Y:S05]  /*91f0*/  @!P0 NANOSLEEP.SYNCS 0x989680 ;  /* 0x009896800000895d */ /* 0x004fea0003900000 */
[----:B------:R-:W2:Y:S02]  /*9200*/  @!P0 SYNCS.PHASECHK.TRANS64 P0, [R0+URZ+0x250], R3 ;  /* 0x00025003000085a7 */ /* 0x000ea400080010ff */
[----:B--2---:R-:W-:Y:S05]  /*9210*/  @!P0 BRA `(.L_x_131) ;  /* 0xfffffffc00f08947 */ /* 0x004fea000383ffff */
[----:B------:R-:W-:Y:S05]  /*9220*/  BRA `(.L_x_132) ;  /* 0xffffff94000c7947 */ /* 0x000fea000383ffff */
.L_x_34:
[----:B------:R-:W-:-:S07]  /*9230*/  MOV R0, UR4 ;  /* 0x0000000400007c02 */ /* 0x000fce0008000f00 */
.L_x_133:
[----:B-1----:R1:W2:Y:S02]  /*9240*/  SYNCS.PHASECHK.TRANS64.TRYWAIT P0, [R0+URZ], R3 ;  /* 0x00000003000075a7 */ /* 0x0022a400080011ff */
[----:B--2---:R-:W-:Y:S05]  /*9250*/  @!P0 NANOSLEEP.SYNCS 0x989680 ;  /* 0x009896800000895d */ /* 0x004fea0003900000 */
[----:B------:R-:W2:Y:S02]  /*9260*/  @!P0 SYNCS.PHASECHK.TRANS64 P0, [R0+URZ], R3 ;  /* 0x00000003000085a7 */ /* 0x000ea400080010ff */
[----:B--2---:R-:W-:Y:S05]  /*9270*/  @!P0 BRA `(.L_x_133) ;  /* 0xfffffffc00f08947 */ /* 0x004fea000383ffff */
[----:B------:R-:W-:Y:S05]  /*9280*/  BRA `(.L_x_134) ;  /* 0xffffff9800a47947 */ /* 0x000fea000383ffff */
.L_x_35:
[----:B------:R-:W-:-:S07]  /*9290*/  MOV R0, UR5 ;  /* 0x0000000500007c02 */ /* 0x000fce0008000f00 */
.L_x_135:
[----:B-1----:R1:W2:Y:S02]  /*92a0*/  SYNCS.PHASECHK.TRANS64.TRYWAIT P0, [R0+URZ], R3 ;  /* 0x00000003000075a7 */ /* 0x0022a400080011ff */
[----:B--2---:R-:W-:Y:S05]  /*92b0*/  @!P0 NANOSLEEP.SYNCS 0x989680 ;  /* 0x009896800000895d */ /* 0x004fea0003900000 */
[----:B------:R-:W2:Y:S02]  /*92c0*/  @!P0 SYNCS.PHASECHK.TRANS64 P0, [R0+URZ], R3 ;  /* 0x00000003000085a7 */ /* 0x000ea400080010ff */
[----:B--2---:R-:W-:Y:S05]  /*92d0*/  @!P0 BRA `(.L_x_135) ;  /* 0xfffffffc00f08947 */ /* 0x004fea000383ffff */
[----:B------:R-:W-:Y:S05]  /*92e0*/  BRA `(.L_x_136) ;  /* 0xffffff9800b47947 */ /* 0x000fea000383ffff */
.L_x_36:
[----:B------:R-:W-:-:S07]  /*92f0*/  MOV R0, UR5 ;  /* 0x0000000500007c02 */ /* 0x000fce0008000f00 */
.L_x_137:
[----:B-1----:R1:W2:Y:S02]  /*9300*/  SYNCS.PHASECHK.TRANS64.TRYWAIT P0, [R0+URZ], R3 ;  /* 0x00000003000075a7 */ /* 0x0022a400080011ff */
[----:B--2---:R-:W-:Y:S05]  /*9310*/  @!P0 NANOSLEEP.SYNCS 0x989680 ;  /* 0x009896800000895d */ /* 0x004fea0003900000 */
[----:B------:R-:W2:Y:S02]  /*9320*/  @!P0 SYNCS.PHASECHK.TRANS64 P0, [R0+URZ], R3 ;  /* 0x00000003000085a7 */ /* 0x000ea400080010ff */
[----:B--2---:R-:W-:Y:S05]  /*9330*/  @!P0 BRA `(.L_x_137) ;  /* 0xfffffffc00f08947 */ /* 0x004fea000383ffff */
[----:B------:R-:W-:Y:S05]  /*9340*/  BRA `(.L_x_138) ;  /* 0xffffff9800c47947 */ /* 0x000fea000383ffff */
.L_x_37:
[----:B------:R-:W-:-:S07]  /*9350*/  MOV R0, UR5 ;  /* 0x0000000500007c02 */ /* 0x000fce0008000f00 */
.L_x_139:
[----:B-1----:R1:W2:Y:S02]  /*9360*/  SYNCS.PHASECHK.TRANS64.TRYWAIT P0, [R0+URZ], R3 ;  /* 0x00000003000075a7 */ /* 0x0022a400080011ff */
[----:B--2---:R-:W-:Y:S05]  /*9370*/  @!P0 NANOSLEEP.SYNCS 0x989680 ;  /* 0x009896800000895d */ /* 0x004fea0003900000 */
[----:B------:R-:W2:Y:S02]  /*9380*/  @!P0 SYNCS.PHASECHK.TRANS64 P0, [R0+URZ], R3 ;  /* 0x00000003000085a7 */ /* 0x000ea400080010ff */
[----:B--2---:R-:W-:Y:S05]  /*9390*/  @!P0 BRA `(.L_x_139) ;  /* 0xfffffffc00f08947 */ /* 0x004fea000383ffff */
[----:B------:R-:W-:Y:S05]  /*93a0*/  BRA `(.L_x_140) ;  /* 0xffffff9800d47947 */ /* 0x000fea000383ffff */
.L_x_38:
[----:B------:R-:W-:-:S07]  /*93b0*/  MOV R0, UR5 ;  /* 0x0000000500007c02 */ /* 0x000fce0008000f00 */
.L_x_141:
[----:B-1----:R1:W2:Y:S02]  /*93c0*/  SYNCS.PHASECHK.TRANS64.TRYWAIT P0, [R0+URZ], R3 ;  /* 0x00000003000075a7 */ /* 0x0022a400080011ff */
[----:B--2---:R-:W-:Y:S05]  /*93d0*/  @!P0 NANOSLEEP.SYNCS 0x989680 ;  /* 0x009896800000895d */ /* 0x004fea0003900000 */
[----:B------:R-:W2:Y:S02]  /*93e0*/  @!P0 SYNCS.PHASECHK.TRANS64 P0, [R0+URZ], R3 ;  /* 0x00000003000085a7 */ /* 0x000ea400080010ff */
[----:B--2---:R-:W-:Y:S05]  /*93f0*/  @!P0 BRA `(.L_x_141) ;  /* 0xfffffffc00f08947 */ /* 0x004fea000383ffff */
[----:B------:R-:W-:Y:S05]  /*9400*/  BRA `(.L_x_142) ;  /* 0xffffff9800e47947 */ /* 0x000fea000383ffff */
.L_x_39:
[----:B------:R-:W-:-:S07]  /*9410*/  MOV R0, UR5 ;  /* 0x0000000500007c02 */ /* 0x000fce0008000f00 */
.L_x_143:
[----:B-1----:R1:W2:Y:S02]  /*9420*/  SYNCS.PHASECHK.TRANS64.TRYWAIT P0, [R0+URZ], R3 ;  /* 0x00000003000075a7 */ /* 0x0022a400080011ff */
[----:B--2---:R-:W-:Y:S05]  /*9430*/  @!P0 NANOSLEEP.SYNCS 0x989680 ;  /* 0x009896800000895d */ /* 0x004fea0003900000 */
[----:B------:R-:W2:Y:S02]  /*9440*/  @!P0 SYNCS.PHASECHK.TRANS64 P0, [R0+URZ], R3 ;  /* 0x00000003000085a7 */ /* 0x000ea400080010ff */
[----:B--2---:R-:W-:Y:S05]  /*9450*/  @!P0 BRA `(.L_x_143) ;  /* 0xfffffffc00f08947 */ /* 0x004fea000383ffff */
[----:B------:R-:W-:Y:S05]  /*9460*/  BRA `(.L_x_144) ;  /* 0xffffff9800f47947 */ /* 0x000fea000383ffff */
.L_x_40:
[----:B------:R-:W-:-:S07]  /*9470*/  MOV R0, UR5 ;  /* 0x0000000500007c02 */ /* 0x000fce0008000f00 */
.L_x_145:
[----:B-1----:R1:W2:Y:S02]  /*9480*/  SYNCS.PHASECHK.TRANS64.TRYWAIT P0, [R0+URZ], R3 ;  /* 0x00000003000075a7 */ /* 0x0022a400080011ff */
[----:B--2---:R-:W-:Y:S05]  /*9490*/  @!P0 NANOSLEEP.SYNCS 0x989680 ;  /* 0x009896800000895d */ /* 0x004fea0003900000 */
[----:B------:R-:W2:Y:S02]  /*94a0*/  @!P0 SYNCS.PHASECHK.TRANS64 P0, [R0+URZ], R3 ;  /* 0x00000003000085a7 */ /* 0x000ea400080010ff */
[----:B--2---:R-:W-:Y:S05]  /*94b0*/  @!P0 BRA `(.L_x_145) ;  /* 0xfffffffc00f08947 */ /* 0x004fea000383ffff */
[----:B------:R-:W-:Y:S05]  /*94c0*/  BRA `(.L_x_146) ;  /* 0xffffff9c00047947 */ /* 0x000fea000383ffff */
.L_x_41:
[----:B------:R-:W-:-:S07]  /*94d0*/  MOV R0, UR5 ;  /* 0x0000000500007c02 */ /* 0x000fce0008000f00 */
.L_x_147:
[----:B-1----:R1:W2:Y:S02]  /*94e0*/  SYNCS.PHASECHK.TRANS64.TRYWAIT P0, [R0+URZ], R3 ;  /* 0x00000003000075a7 */ /* 0x0022a400080011ff */
[----:B--2---:R-:W-:Y:S05]  /*94f0*/  @!P0 NANOSLEEP.SYNCS 0x989680 ;  /* 0x009896800000895d */ /* 0x004fea0003900000 */
[----:B------:R-:W2:Y:S02]  /*9500*/  @!P0 SYNCS.PHASECHK.TRANS64 P0, [R0+URZ], R3 ;  /* 0x00000003000085a7 */ /* 0x000ea400080010ff */
[----:B--2---:R-:W-:Y:S05]  /*9510*/  @!P0 BRA `(.L_x_147) ;  /* 0xfffffffc00f08947 */ /* 0x004fea000383ffff */
[----:B------:R-:W-:Y:S05]  /*9520*/  BRA `(.L_x_148) ;  /* 0xffffff9c00147947 */ /* 0x000fea000383ffff */
.L_x_42:
[----:B------:R-:W-:-:S07]  /*9530*/  MOV R0, UR5 ;  /* 0x0000000500007c02 */ /* 0x000fce0008000f00 */
.L_x_149:
[----:B-1----:R1:W2:Y:S02]  /*9540*/  SYNCS.PHASECHK.TRANS64.TRYWAIT P0, [R0+URZ], R3 ;  /* 0x00000003000075a7 */ /* 0x0022a400080011ff */
[----:B--2---:R-:W-:Y:S05]  /*9550*/  @!P0 NANOSLEEP.SYNCS 0x989680 ;  /* 0x009896800000895d */ /* 0x004fea0003900000 */
[----:B------:R-:W2:Y:S02]  /*9560*/  @!P0 SYNCS.PHASECHK.TRANS64 P0, [R0+URZ], R3 ;  /* 0x00000003000085a7 */ /* 0x000ea400080010ff */
[----:B--2---:R-:W-:Y:S05]  /*9570*/  @!P0 BRA `(.L_x_149) ;  /* 0xfffffffc00f08947 */ /* 0x004fea000383ffff */
[----:B------:R-:W-:Y:S05]  /*9580*/  BRA `(.L_x_150) ;  /* 0xffffff9c00247947 */ /* 0x000fea000383ffff */
.L_x_43:
[----:B------:R-:W-:-:S07]  /*9590*/  MOV R0, UR5 ;  /* 0x0000000500007c02 */ /* 0x000fce0008000f00 */
.L_x_151:
[----:B-1----:R1:W2:Y:S02]  /*95a0*/  SYNCS.PHASECHK.TRANS64.TRYWAIT P0, [R0+URZ], R3 ;  /* 0x00000003000075a7 */ /* 0x0022a400080011ff */
[----:B--2---:R-:W-:Y:S05]  /*95b0*/  @!P0 NANOSLEEP.SYNCS 0x989680 ;  /* 0x009896800000895d */ /* 0x004fea0003900000 */
[----:B------:R-:W2:Y:S02]  /*95c0*/  @!P0 SYNCS.PHASECHK.TRANS64 P0, [R0+URZ], R3 ;  /* 0x00000003000085a7 */ /* 0x000ea400080010ff */
[----:B--2---:R-:W-:Y:S05]  /*95d0*/  @!P0 BRA `(.L_x_151) ;  /* 0xfffffffc00f08947 */ /* 0x004fea000383ffff */
[----:B------:R-:W-:Y:S05]  /*95e0*/  BRA `(.L_x_152) ;  /* 0xffffff9c00347947 */ /* 0x000fea000383ffff */
.L_x_44:
[----:B------:R-:W-:-:S07]  /*95f0*/  MOV R0, UR5 ;  /* 0x0000000500007c02 */ /* 0x000fce0008000f00 */
.L_x_153:
[----:B-1----:R1:W2:Y:S02]  /*9600*/  SYNCS.PHASECHK.TRANS64.TRYWAIT P0, [R0+URZ], R3 ;  /* 0x00000003000075a7 */ /* 0x0022a400080011ff */
[----:B--2---:R-:W-:Y:S05]  /*9610*/  @!P0 NANOSLEEP.SYNCS 0x989680 ;  /* 0x009896800000895d */ /* 0x004fea0003900000 */
[----:B------:R-:W2:Y:S02]  /*9620*/  @!P0 SYNCS.PHASECHK.TRANS64 P0, [R0+URZ], R3 ;  /* 0x00000003000085a7 */ /* 0x000ea400080010ff */
[----:B--2---:R-:W-:Y:S05]  /*9630*/  @!P0 BRA `(.L_x_153) ;  /* 0xfffffffc00f08947 */ /* 0x004fea000383ffff */
[----:B------:R-:W-:Y:S05]  /*9640*/  BRA `(.L_x_154) ;  /* 0xffffff9c00447947 */ /* 0x000fea000383ffff */
.L_x_45:
[----:B------:R-:W-:-:S07]  /*9650*/  MOV R0, UR5 ;  /* 0x0000000500007c02 */ /* 0x000fce0008000f00 */
.L_x_155:
[----:B-1----:R1:W2:Y:S02]  /*9660*/  SYNCS.PHASECHK.TRANS64.TRYWAIT P0, [R0+URZ], R3 ;  /* 0x00000003000075a7 */ /* 0x0022a400080011ff */
[----:B--2---:R-:W-:Y:S05]  /*9670*/  @!P0 NANOSLEEP.SYNCS 0x989680 ;  /* 0x009896800000895d */ /* 0x004fea0003900000 */
[----:B------:R-:W2:Y:S02]  /*9680*/  @!P0 SYNCS.PHASECHK.TRANS64 P0, [R0+URZ], R3 ;  /* 0x00000003000085a7 */ /* 0x000ea400080010ff */
[----:B--2---:R-:W-:Y:S05]  /*9690*/  @!P0 BRA `(.L_x_155) ;  /* 0xfffffffc00f08947 */ /* 0x004fea000383ffff */
[----:B------:R-:W-:Y:S05]  /*96a0*/  BRA `(.L_x_156) ;  /* 0xffffff9c00547947 */ /* 0x000fea000383ffff */
.L_x_46:
[----:B------:R-:W-:-:S07]  /*96b0*/  MOV R0, UR5 ;  /* 0x0000000500007c02 */ /* 0x000fce0008000f00 */
.L_x_157:
[----:B-1----:R1:W2:Y:S02]  /*96c0*/  SYNCS.PHASECHK.TRANS64.TRYWAIT P0, [R0+URZ], R3 ;  /* 0x00000003000075a7 */ /* 0x0022a400080011ff */
[----:B--2---:R-:W-:Y:S05]  /*96d0*/  @!P0 NANOSLEEP.SYNCS 0x989680 ;  /* 0x009896800000895d */ /* 0x004fea0003900000 */
[----:B------:R-:W2:Y:S02]  /*96e0*/  @!P0 SYNCS.PHASECHK.TRANS64 P0, [R0+URZ], R3 ;  /* 0x00000003000085a7 */ /* 0x000ea400080010ff */
[----:B--2---:R-:W-:Y:S05]  /*96f0*/  @!P0 BRA `(.L_x_157) ;  /* 0xfffffffc00f08947 */ /* 0x004fea000383ffff */
[----:B------:R-:W-:Y:S05]  /*9700*/  BRA `(.L_x_158) ;  /* 0xffffff9c00647947 */ /* 0x000fea000383ffff */
.L_x_47:
[----:B------:R-:W-:-:S07]  /*9710*/  MOV R0, UR5 ;  /* 0x0000000500007c02 */ /* 0x000fce0008000f00 */
.L_x_159:
[----:B-1----:R1:W2:Y:S02]  /*9720*/  SYNCS.PHASECHK.TRANS64.TRYWAIT P0, [R0+URZ], R3 ;  /* 0x00000003000075a7 */ /* 0x0022a400080011ff */
[----:B--2---:R-:W-:Y:S05]  /*9730*/  @!P0 NANOSLEEP.SYNCS 0x989680 ;  /* 0x009896800000895d */ /* 0x004fea0003900000 */
[----:B------:R-:W2:Y:S02]  /*9740*/  @!P0 SYNCS.PHASECHK.TRANS64 P0, [R0+URZ], R3 ;  /* 0x00000003000085a7 */ /* 0x000ea400080010ff */
[----:B--2---:R-:W-:Y:S05]  /*9750*/  @!P0 BRA `(.L_x_159) ;  /* 0xfffffffc00f08947 */ /* 0x004fea000383ffff */
[----:B------:R-:W-:Y:S05]  /*9760*/  BRA `(.L_x_160) ;  /* 0xffffff9c00747947 */ /* 0x000fea000383ffff */
.L_x_48:
[----:B------:R-:W-:-:S07]  /*9770*/  MOV R0, UR5 ;  /* 0x0000000500007c02 */ /* 0x000fce0008000f00 */
.L_x_161:
[----:B-1----:R1:W2:Y:S02]  /*9780*/  SYNCS.PHASECHK.TRANS64.TRYWAIT P0, [R0+URZ], R3 ;  /* 0x00000003000075a7 */ /* 0x0022a400080011ff */
[----:B--2---:R-:W-:Y:S05]  /*9790*/  @!P0 NANOSLEEP.SYNCS 0x989680 ;  /* 0x009896800000895d */ /* 0x004fea0003900000 */
[----:B------:R-:W2:Y:S02]  /*97a0*/  @!P0 SYNCS.PHASECHK.TRANS64 P0, [R0+URZ], R3 ;  /* 0x00000003000085a7 */ /* 0x000ea400080010ff */
[----:B--2---:R-:W-:Y:S05]  /*97b0*/  @!P0 BRA `(.L_x_161) ;  /* 0xfffffffc00f08947 */ /* 0x004fea000383ffff */
[----:B------:R-:W-:Y:S05]  /*97c0*/  BRA `(.L_x_162) ;  /* 0xffffff9c00847947 */ /* 0x000fea000383ffff */
.L_x_49:
[----:B------:R-:W-:-:S07]  /*97d0*/  MOV R0, UR5 ;  /* 0x0000000500007c02 */ /* 0x000fce0008000f00 */
.L_x_163:
[----:B-1----:R1:W2:Y:S02]  /*97e0*/  SYNCS.PHASECHK.TRANS64.TRYWAIT P0, [R0+URZ], R3 ;  /* 0x00000003000075a7 */ /* 0x0022a400080011ff */
[----:B--2---:R-:W-:Y:S05]  /*97f0*/  @!P0 NANOSLEEP.SYNCS 0x989680 ;  /* 0x009896800000895d */ /* 0x004fea0003900000 */
[----:B------:R-:W2:Y:S02]  /*9800*/  @!P0 SYNCS.PHASECHK.TRANS64 P0, [R0+URZ], R3 ;  /* 0x00000003000085a7 */ /* 0x000ea400080010ff */
[----:B--2---:R-:W-:Y:S05]  /*9810*/  @!P0 BRA `(.L_x_163) ;  /* 0xfffffffc00f08947 */ /* 0x004fea000383ffff */
[----:B------:R-:W-:Y:S05]  /*9820*/  BRA `(.L_x_164) ;  /* 0xffffff9c00947947 */ /* 0x000fea000383ffff */
.L_x_50:
[----:B------:R-:W-:-:S07]  /*9830*/  MOV R0, UR5 ;  /* 0x0000000500007c02 */ /* 0x000fce0008000f00 */
.L_x_165:
[----:B-1----:R1:W2:Y:S02]  /*9840*/  SYNCS.PHASECHK.TRANS64.TRYWAIT P0, [R0+URZ], R3 ;  /* 0x00000003000075a7 */ /* 0x0022a400080011ff */
[----:B--2---:R-:W-:Y:S05]  /*9850*/  @!P0 NANOSLEEP.SYNCS 0x989680 ;  /* 0x009896800000895d */ /* 0x004fea0003900000 */
[----:B------:R-:W2:Y:S02]  /*9860*/  @!P0 SYNCS.PHASECHK.TRANS64 P0, [R0+URZ], R3 ;  /* 0x00000003000085a7 */ /* 0x000ea400080010ff */
[----:B--2---:R-:W-:Y:S05]  /*9870*/  @!P0 BRA `(.L_x_165) ;  /* 0xfffffffc00f08947 */ /* 0x004fea000383ffff */
[----:B------:R-:W-:Y:S05]  /*9880*/  BRA `(.L_x_166) ;  /* 0xffffff9c00a47947 */ /* 0x000fea000383ffff */
.L_x_51:
[----:B------:R-:W-:-:S07]  /*9890*/  MOV R0, UR5 ;  /* 0x0000000500007c02 */ /* 0x000fce0008000f00 */
.L_x_167:
[----:B-1----:R1:W2:Y:S02]  /*98a0*/  SYNCS.PHASECHK.TRANS64.TRYWAIT P0, [R0+URZ], R3 ;  /* 0x00000003000075a7 */ /* 0x0022a400080011ff */
[----:B--2---:R-:W-:Y:S05]  /*98b0*/  @!P0 NANOSLEEP.SYNCS 0x989680 ;  /* 0x009896800000895d */ /* 0x004fea0003900000 */
[----:B------:R-:W2:Y:S02]  /*98c0*/  @!P0 SYNCS.PHASECHK.TRANS64 P0, [R0+URZ], R3 ;  /* 0x00000003000085a7 */ /* 0x000ea400080010ff */
[----:B--2---:R-:W-:Y:S05]  /*98d0*/  @!P0 BRA `(.L_x_167) ;  /* 0xfffffffc00f08947 */ /* 0x004fea000383ffff */
[----:B------:R-:W-:Y:S05]  /*98e0*/  BRA `(.L_x_168) ;  /* 0xffffff9c00b47947 */ /* 0x000fea000383ffff */
.L_x_52:
[----:B------:R-:W-:-:S07]  /*98f0*/  MOV R0, UR5 ;  /* 0x0000000500007c02 */ /* 0x000fce0008000f00 */
.L_x_169:
[----:B-1----:R1:W2:Y:S02]  /*9900*/  SYNCS.PHASECHK.TRANS64.TRYWAIT P0, [R0+URZ], R3 ;  /* 0x00000003000075a7 */ /* 0x0022a400080011ff */
[----:B--2---:R-:W-:Y:S05]  /*9910*/  @!P0 NANOSLEEP.SYNCS 0x989680 ;  /* 0x009896800000895d */ /* 0x004fea0003900000 */
[----:B------:R-:W2:Y:S02]  /*9920*/  @!P0 SYNCS.PHASECHK.TRANS64 P0, [R0+URZ], R3 ;  /* 0x00000003000085a7 */ /* 0x000ea400080010ff */
[----:B--2---:R-:W-:Y:S05]  /*9930*/  @!P0 BRA `(.L_x_169) ;  /* 0xfffffffc00f08947 */ /* 0x004fea000383ffff */
[----:B------:R-:W-:Y:S05]  /*9940*/  BRA `(.L_x_170) ;  /* 0xffffff9c00c47947 */ /* 0x000fea000383ffff */
.L_x_53:
[----:B------:R-:W-:-:S07]  /*9950*/  MOV R0, UR5 ;  /* 0x0000000500007c02 */ /* 0x000fce0008000f00 */
.L_x_171:
[----:B-1----:R1:W2:Y:S02]  /*9960*/  SYNCS.PHASECHK.TRANS64.TRYWAIT P0, [R0+URZ], R3 ;  /* 0x00000003000075a7 */ /* 0x0022a400080011ff */
[----:B--2---:R-:W-:Y:S05]  /*9970*/  @!P0 NANOSLEEP.SYNCS 0x989680 ;  /* 0x009896800000895d */ /* 0x004fea0003900000 */
[----:B------:R-:W2:Y:S02]  /*9980*/  @!P0 SYNCS.PHASECHK.TRANS64 P0, [R0+URZ], R3 ;  /* 0x00000003000085a7 */ /* 0x000ea400080010ff */
[----:B--2---:R-:W-:Y:S05]  /*9990*/  @!P0 BRA `(.L_x_171) ;  /* 0xfffffffc00f08947 */ /* 0x004fea000383ffff */
[----:B------:R-:W-:Y:S05]  /*99a0*/  BRA `(.L_x_172) ;  /* 0xffffff9c00d47947 */ /* 0x000fea000383ffff */
.L_x_54:
[----:B------:R-:W-:-:S07]  /*99b0*/  MOV R0, UR5 ;  /* 0x0000000500007c02 */ /* 0x000fce0008000f00 */
.L_x_173:
[----:B-1----:R1:W2:Y:S02]  /*99c0*/  SYNCS.PHASECHK.TRANS64.TRYWAIT P0, [R0+URZ], R3 ;  /* 0x00000003000075a7 */ /* 0x0022a400080011ff */
[----:B--2---:R-:W-:Y:S05]  /*99d0*/  @!P0 NANOSLEEP.SYNCS 0x989680 ;  /* 0x009896800000895d */ /* 0x004fea0003900000 */
[----:B------:R-:W2:Y:S02]  /*99e0*/  @!P0 SYNCS.PHASECHK.TRANS64 P0, [R0+URZ], R3 ;  /* 0x00000003000085a7 */ /* 0x000ea400080010ff */
[----:B--2---:R-:W-:Y:S05]  /*99f0*/  @!P0 BRA `(.L_x_173) ;  /* 0xfffffffc00f08947 */ /* 0x004fea000383ffff */
[----:B------:R-:W-:Y:S05]  /*9a00*/  BRA `(.L_x_174) ;  /* 0xffffff9c00e47947 */ /* 0x000fea000383ffff */
.L_x_55:
[----:B------:R-:W-:-:S07]  /*9a10*/  MOV R0, UR5 ;  /* 0x0000000500007c02 */ /* 0x000fce0008000f00 */
.L_x_175:
[----:B-1----:R1:W2:Y:S02]  /*9a20*/  SYNCS.PHASECHK.TRANS64.TRYWAIT P0, [R0+URZ], R3 ;  /* 0x00000003000075a7 */ /* 0x0022a400080011ff */
[----:B--2---:R-:W-:Y:S05]  /*9a30*/  @!P0 NANOSLEEP.SYNCS 0x989680 ;  /* 0x009896800000895d */ /* 0x004fea0003900000 */
[----:B------:R-:W2:Y:S02]  /*9a40*/  @!P0 SYNCS.PHASECHK.TRANS64 P0, [R0+URZ], R3 ;  /* 0x00000003000085a7 */ /* 0x000ea400080010ff */
[----:B--2---:R-:W-:Y:S05]  /*9a50*/  @!P0 BRA `(.L_x_175) ;  /* 0xfffffffc00f08947 */ /* 0x004fea000383ffff */
[----:B------:R-:W-:Y:S05]  /*9a60*/  BRA `(.L_x_176) ;  /* 0xffffff9c00f47947 */ /* 0x000fea000383ffff */
.L_x_56:
[----:B------:R-:W-:-:S07]  /*9a70*/  MOV R0, UR5 ;  /* 0x0000000500007c02 */ /* 0x000fce0008000f00 */
.L_x_177:
[----:B-1----:R1:W2:Y:S02]  /*9a80*/  SYNCS.PHASECHK.TRANS64.TRYWAIT P0, [R0+URZ], R3 ;  /* 0x00000003000075a7 */ /* 0x0022a400080011ff */
[----:B--2---:R-:W-:Y:S05]  /*9a90*/  @!P0 NANOSLEEP.SYNCS 0x989680 ;  /* 0x009896800000895d */ /* 0x004fea0003900000 */
[----:B------:R-:W2:Y:S02]  /*9aa0*/  @!P0 SYNCS.PHASECHK.TRANS64 P0, [R0+URZ], R3 ;  /* 0x00000003000085a7 */ /* 0x000ea400080010ff */
[----:B--2---:R-:W-:Y:S05]  /*9ab0*/  @!P0 BRA `(.L_x_177) ;  /* 0xfffffffc00f08947 */ /* 0x004fea000383ffff */
[----:B------:R-:W-:Y:S05]  /*9ac0*/  BRA `(.L_x_178) ;  /* 0xffffffa000047947 */ /* 0x000fea000383ffff */
.L_x_57:
[----:B------:R-:W-:-:S07]  /*9ad0*/  MOV R0, UR5 ;  /* 0x0000000500007c02 */ /* 0x000fce0008000f00 */
.L_x_179:
[----:B-1----:R1:W2:Y:S02]  /*9ae0*/  SYNCS.PHASECHK.TRANS64.TRYWAIT P0, [R0+URZ], R3 ;  /* 0x00000003000075a7 */ /* 0x0022a400080011ff */
[----:B--2---:R-:W-:Y:S05]  /*9af0*/  @!P0 NANOSLEEP.SYNCS 0x989680 ;  /* 0x009896800000895d */ /* 0x004fea0003900000 */
[----:B------:R-:W2:Y:S02]  /*9b00*/  @!P0 SYNCS.PHASECHK.TRANS64 P0, [R0+URZ], R3 ;  /* 0x00000003000085a7 */ /* 0x000ea400080010ff */
[----:B--2---:R-:W-:Y:S05]  /*9b10*/  @!P0 BRA `(.L_x_179) ;  /* 0xfffffffc00f08947 */ /* 0x004fea000383ffff */
[----:B------:R-:W-:Y:S05]  /*9b20*/  BRA `(.L_x_180) ;  /* 0xffffffa000147947 */ /* 0x000fea000383ffff */
.L_x_58:
[----:B------:R-:W-:-:S07]  /*9b30*/  MOV R0, UR5 ;  /* 0x0000000500007c02 */ /* 0x000fce0008000f00 */
.L_x_181:
[----:B-1----:R1:W2:Y:S02]  /*9b40*/  SYNCS.PHASECHK.TRANS64.TRYWAIT P0, [R0+URZ], R3 ;  /* 0x00000003000075a7 */ /* 0x0022a400080011ff */
[----:B--2---:R-:W-:Y:S05]  /*9b50*/  @!P0 NANOSLEEP.SYNCS 0x989680 ;  /* 0x009896800000895d */ /* 0x004fea0003900000 */
[----:B------:R-:W2:Y:S02]  /*9b60*/  @!P0 SYNCS.PHASECHK.TRANS64 P0, [R0+URZ], R3 ;  /* 0x00000003000085a7 */ /* 0x000ea400080010ff */
[----:B--2---:R-:W-:Y:S05]  /*9b70*/  @!P0 BRA `(.L_x_181) ;  /* 0xfffffffc00f08947 */ /* 0x004fea000383ffff */
[----:B------:R-:W-:Y:S05]  /*9b80*/  BRA `(.L_x_182) ;  /* 0xffffffa000247947 */ /* 0x000fea000383ffff */
.L_x_59:
[----:B------:R-:W-:-:S07]  /*9b90*/  MOV R0, UR5 ;  /* 0x0000000500007c02 */ /* 0x000fce0008000f00 */
.L_x_183:
[----:B-1----:R1:W2:Y:S02]  /*9ba0*/  SYNCS.PHASECHK.TRANS64.TRYWAIT P0, [R0+URZ], R3 ;  /* 0x00000003000075a7 */ /* 0x0022a400080011ff */
[----:B--2---:R-:W-:Y:S05]  /*9bb0*/  @!P0 NANOSLEEP.SYNCS 0x989680 ;  /* 0x009896800000895d */ /* 0x004fea0003900000 */
[----:B------:R-:W2:Y:S02]  /*9bc0*/  @!P0 SYNCS.PHASECHK.TRANS64 P0, [R0+URZ], R3 ;  /* 0x00000003000085a7 */ /* 0x000ea400080010ff */
[----:B--2---:R-:W-:Y:S05]  /*9bd0*/  @!P0 BRA `(.L_x_183) ;  /* 0xfffffffc00f08947 */ /* 0x004fea000383ffff */
[----:B------:R-:W-:Y:S05]  /*9be0*/  BRA `(.L_x_184) ;  /* 0xffffffa000347947 */ /* 0x000fea000383ffff */
.L_x_60:
[----:B------:R-:W-:-:S07]  /*9bf0*/  MOV R0, UR5 ;  /* 0x0000000500007c02 */ /* 0x000fce0008000f00 */
.L_x_185:
[----:B-1----:R1:W2:Y:S02]  /*9c00*/  SYNCS.PHASECHK.TRANS64.TRYWAIT P0, [R0+URZ], R3 ;  /* 0x00000003000075a7 */ /* 0x0022a400080011ff */
[----:B--2---:R-:W-:Y:S05]  /*9c10*/  @!P0 NANOSLEEP.SYNCS 0x989680 ;  /* 0x009896800000895d */ /* 0x004fea0003900000 */
[----:B------:R-:W2:Y:S02]  /*9c20*/  @!P0 SYNCS.PHASECHK.TRANS64 P0, [R0+URZ], R3 ;  /* 0x00000003000085a7 */ /* 0x000ea400080010ff */
[----:B--2---:R-:W-:Y:S05]  /*9c30*/  @!P0 BRA `(.L_x_185) ;  /* 0xfffffffc00f08947 */ /* 0x004fea000383ffff */
[----:B------:R-:W-:Y:S05]  /*9c40*/  BRA `(.L_x_186) ;  /* 0xffffffa000447947 */ /* 0x000fea000383ffff */
.L_x_61:
[----:B------:R-:W-:-:S07]  /*9c50*/  MOV R0, UR5 ;  /* 0x0000000500007c02 */ /* 0x000fce0008000f00 */
.L_x_187:
[----:B-1----:R1:W2:Y:S02]  /*9c60*/  SYNCS.PHASECHK.TRANS64.TRYWAIT P0, [R0+URZ], R3 ;  /* 0x00000003000075a7 */ /* 0x0022a400080011ff */
[----:B--2---:R-:W-:Y:S05]  /*9c70*/  @!P0 NANOSLEEP.SYNCS 0x989680 ;  /* 0x009896800000895d */ /* 0x004fea0003900000 */
[----:B------:R-:W2:Y:S02]  /*9c80*/  @!P0 SYNCS.PHASECHK.TRANS64 P0, [R0+URZ], R3 ;  /* 0x00000003000085a7 */ /* 0x000ea400080010ff */
[----:B--2---:R-:W-:Y:S05]  /*9c90*/  @!P0 BRA `(.L_x_187) ;  /* 0xfffffffc00f08947 */ /* 0x004fea000383ffff */
[----:B------:R-:W-:Y:S05]  /*9ca0*/  BRA `(.L_x_188) ;  /* 0xffffffa000547947 */ /* 0x000fea000383ffff */
.L_x_62:
[----:B------:R-:W-:-:S07]  /*9cb0*/  MOV R0, UR5 ;  /* 0x0000000500007c02 */ /* 0x000fce0008000f00 */
.L_x_189:
[----:B-1----:R1:W2:Y:S02]  /*9cc0*/  SYNCS.PHASECHK.TRANS64.TRYWAIT P0, [R0+URZ], R3 ;  /* 0x00000003000075a7 */ /* 0x0022a400080011ff */
[----:B--2---:R-:W-:Y:S05]  /*9cd0*/  @!P0 NANOSLEEP.SYNCS 0x989680 ;  /* 0x009896800000895d */ /* 0x004fea0003900000 */
[----:B------:R-:W2:Y:S02]  /*9ce0*/  @!P0 SYNCS.PHASECHK.TRANS64 P0, [R0+URZ], R3 ;  /* 0x00000003000085a7 */ /* 0x000ea400080010ff */
[----:B--2---:R-:W-:Y:S05]  /*9cf0*/  @!P0 BRA `(.L_x_189) ;  /* 0xfffffffc00f08947 */ /* 0x004fea000383ffff */
[----:B------:R-:W-:Y:S05]  /*9d00*/  BRA `(.L_x_190) ;  /* 0xffffffa000647947 */ /* 0x000fea000383ffff */
.L_x_63:
[----:B------:R-:W-:-:S07]  /*9d10*/  MOV R0, UR5 ;  /* 0x0000000500007c02 */ /* 0x000fce0008000f00 */
.L_x_191:
[----:B-1----:R1:W2:Y:S02]  /*9d20*/  SYNCS.PHASECHK.TRANS64.TRYWAIT P0, [R0+URZ], R3 ;  /* 0x00000003000075a7 */ /* 0x0022a400080011ff */
[----:B--2---:R-:W-:Y:S05]  /*9d30*/  @!P0 NANOSLEEP.SYNCS 0x989680 ;  /* 0x009896800000895d */ /* 0x004fea0003900000 */
[----:B------:R-:W2:Y:S02]  /*9d40*/  @!P0 SYNCS.PHASECHK.TRANS64 P0, [R0+URZ], R3 ;  /* 0x00000003000085a7 */ /* 0x000ea400080010ff */
[----:B--2---:R-:W-:Y:S05]  /*9d50*/  @!P0 BRA `(.L_x_191) ;  /* 0xfffffffc00f08947 */ /* 0x004fea000383ffff */
[----:B------:R-:W-:Y:S05]  /*9d60*/  BRA `(.L_x_192) ;  /* 0xffffffa000747947 */ /* 0x000fea000383ffff */
.L_x_64:
[----:B------:R-:W-:-:S07]  /*9d70*/  MOV R0, UR5 ;  /* 0x0000000500007c02 */ /* 0x000fce0008000f00 */
.L_x_193:
[----:B-1----:R1:W2:Y:S02]  /*9d80*/  SYNCS.PHASECHK.TRANS64.TRYWAIT P0, [R0+URZ], R3 ;  /* 0x00000003000075a7 */ /* 0x0022a400080011ff */
[----:B--2---:R-:W-:Y:S05]  /*9d90*/  @!P0 NANOSLEEP.SYNCS 0x989680 ;  /* 0x009896800000895d */ /* 0x004fea0003900000 */
[----:B------:R-:W2:Y:S02]  /*9da0*/  @!P0 SYNCS.PHASECHK.TRANS64 P0, [R0+URZ], R3 ;  /* 0x00000003000085a7 */ /* 0x000ea400080010ff */
[----:B--2---:R-:W-:Y:S05]  /*9db0*/  @!P0 BRA `(.L_x_193) ;  /* 0xfffffffc00f08947 */ /* 0x004fea000383ffff */
[----:B------:R-:W-:Y:S05]  /*9dc0*/  BRA `(.L_x_194) ;  /* 0xffffffa000847947 */ /* 0x000fea000383ffff */
.L_x_65:
[----:B------:R-:W-:-:S07]  /*9dd0*/  MOV R0, UR5 ;  /* 0x0000000500007c02 */ /* 0x000fce0008000f00 */
.L_x_195:
[----:B-1----:R1:W2:Y:S02]  /*9de0*/  SYNCS.PHASECHK.TRANS64.TRYWAIT P0, [R0+URZ], R3 ;  /* 0x00000003000075a7 */ /* 0x0022a400080011ff */
[----:B--2---:R-:W-:Y:S05]  /*9df0*/  @!P0 NANOSLEEP.SYNCS 0x989680 ;  /* 0x009896800000895d */ /* 0x004fea0003900000 */
[----:B------:R-:W2:Y:S02]  /*9e00*/  @!P0 SYNCS.PHASECHK.TRANS64 P0, [R0+URZ], R3 ;  /* 0x00000003000085a7 */ /* 0x000ea400080010ff */
[----:B--2---:R-:W-:Y:S05]  /*9e10*/  @!P0 BRA `(.L_x_195) ;  /* 0xfffffffc00f08947 */ /* 0x004fea000383ffff */
[----:B------:R-:W-:Y:S05]  /*9e20*/  BRA `(.L_x_196) ;  /* 0xffffffa000947947 */ /* 0x000fea000383ffff */
.L_x_66:
[----:B------:R-:W-:-:S07]  /*9e30*/  MOV R0, UR5 ;  /* 0x0000000500007c02 */ /* 0x000fce0008000f00 */
.L_x_197:
[----:B-1----:R1:W2:Y:S02]  /*9e40*/  SYNCS.PHASECHK.TRANS64.TRYWAIT P0, [R0+URZ], R3 ;  /* 0x00000003000075a7 */ /* 0x0022a400080011ff */
[----:B--2---:R-:W-:Y:S05]  /*9e50*/  @!P0 NANOSLEEP.SYNCS 0x989680 ;  /* 0x009896800000895d */ /* 0x004fea0003900000 */
[----:B------:R-:W2:Y:S02]  /*9e60*/  @!P0 SYNCS.PHASECHK.TRANS64 P0, [R0+URZ], R3 ;  /* 0x00000003000085a7 */ /* 0x000ea400080010ff */
[----:B--2---:R-:W-:Y:S05]  /*9e70*/  @!P0 BRA `(.L_x_197) ;  /* 0xfffffffc00f08947 */ /* 0x004fea000383ffff */
[----:B------:R-:W-:Y:S05]  /*9e80*/  BRA `(.L_x_198) ;  /* 0xffffffa000a47947 */ /* 0x000fea000383ffff */
.L_x_69:
[----:B------:R-:W-:-:S07]  /*9e90*/  MOV R4, UR4 ;  /* 0x0000000400047c02 */ /* 0x000fce0008000f00 */
.L_x_199:
[----:B--2---:R2:W3:Y:S02]  /*9ea0*/  SYNCS.PHASECHK.TRANS64.TRYWAIT P1, [R4+URZ+0x258], R7 ;  /* 0x00025807040075a7 */ /* 0x0044e400080211ff */
[----:B---3--:R-:W-:Y:S05]  /*9eb0*/  @!P1 NANOSLEEP.SYNCS 0x989680 ;  /* 0x009896800000995d */ /* 0x008fea0003900000 */
[----:B------:R-:W3:Y:S02]  /*9ec0*/  @!P1 SYNCS.PHASECHK.TRANS64 P1, [R4+URZ+0x258], R7 ;  /* 0x00025807040095a7 */ /* 0x000ee400080210ff */
[----:B---3--:R-:W-:Y:S05]  /*9ed0*/  @!P1 BRA `(.L_x_199) ;  /* 0xfffffffc00f09947 */ /* 0x008fea000383ffff */
[----:B------:R-:W-:Y:S05]  /*9ee0*/  BRA `(.L_x_200) ;  /* 0xffffffa400147947 */ /* 0x000fea000383ffff */
.L_x_70:
[----:B--2---:R-:W-:-:S07]  /*9ef0*/  MOV R4, UR4 ;  /* 0x0000000400047c02 */ /* 0x004fce0008000f00 */
.L_x_201:
[----:B--2---:R2:W3:Y:S02]  /*9f00*/  SYNCS.PHASECHK.TRANS64.TRYWAIT P1, [R4+URZ+0x250], R5 ;  /* 0x00025005040075a7 */ /* 0x0044e400080211ff */
[----:B---3--:R-:W-:Y:S05]  /*9f10*/  @!P1 NANOSLEEP.SYNCS 0x989680 ;  /* 0x009896800000995d */ /* 0x008fea0003900000 */
[----:B------:R-:W3:Y:S02]  /*9f20*/  @!P1 SYNCS.PHASECHK.TRANS64 P1, [R4+URZ+0x250], R5 ;  /* 0x00025005040095a7 */ /* 0x000ee400080210ff */
[----:B---3--:R-:W-:Y:S05]  /*9f30*/  @!P1 BRA `(.L_x_201) ;  /* 0xfffffffc00f09947 */ /* 0x008fea000383ffff */
[----:B------:R-:W-:Y:S05]  /*9f40*/  BRA `(.L_x_202) ;  /* 0xffffffa4001c7947 */ /* 0x000fea000383ffff */
.L_x_78:
[----:B------:R-:W-:-:S07]  /*9f50*/  MOV R0, UR15 ;  /* 0x0000000f00007c02 */ /* 0x000fce0008000f00 */
.L_x_203:
[----:B-1----:R1:W2:Y:S02]  /*9f60*/  SYNCS.PHASECHK.TRANS64.TRYWAIT P0, [R0+URZ+0x250], R5 ;  /* 0x00025005000075a7 */ /* 0x0022a400080011ff */
[----:B--2---:R-:W-:Y:S05]  /*9f70*/  @!P0 NANOSLEEP.SYNCS 0x989680 ;  /* 0x009896800000895d */ /* 0x004fea0003900000 */
[----:B------:R-:W2:Y:S02]  /*9f80*/  @!P0 SYNCS.PHASECHK.TRANS64 P0, [R0+URZ+0x250], R5 ;  /* 0x00025005000085a7 */ /* 0x000ea400080010ff */
[----:B--2---:R-:W-:Y:S05]  /*9f90*/  @!P0 BRA `(.L_x_203) ;  /* 0xfffffffc00f08947 */ /* 0x004fea000383ffff */
[----:B------:R-:W-:Y:S05]  /*9fa0*/  BRA `(.L_x_204) ;  /* 0xffffffa8008c7947 */ /* 0x000fea000383ffff */
.L_x_79:
[----:B------:R-:W-:-:S07]  /*9fb0*/  MOV R5, UR19 ;  /* 0x0000001300057c02 */ /* 0x000fce0008000f00 */
.L_x_205:
[----:B-1----:R1:W2:Y:S02]  /*9fc0*/  SYNCS.PHASECHK.TRANS64.TRYWAIT P0, [R5+URZ+0x270], R0 ;  /* 0x00027000050075a7 */ /* 0x0022a400080011ff */
[----:B--2---:R-:W-:Y:S05]  /*9fd0*/  @!P0 NANOSLEEP.SYNCS 0x989680 ;  /* 0x009896800000895d */ /* 0x004fea0003900000 */
[----:B------:R-:W2:Y:S02]  /*9fe0*/  @!P0 SYNCS.PHASECHK.TRANS64 P0, [R5+URZ+0x270], R0 ;  /* 0x00027000050085a7 */ /* 0x000ea400080010ff */
[----:B--2---:R-:W-:Y:S05]  /*9ff0*/  @!P0 BRA `(.L_x_205) ;  /* 0xfffffffc00f08947 */ /* 0x004fea000383ffff */
[----:B------:R-:W-:Y:S05]  /*a000*/  BRA `(.L_x_206) ;  /* 0xffffffa800a87947 */ /* 0x000fea000383ffff */
.L_x_82:
[----:B-1----:R-:W-:Y:S07]  /*a010*/  MOV R0, UR12 ;  /* 0x0000000c00007c02 */ /* 0x002fee0008000f00 */
.L_x_207:
[----:B-1----:R1:W2:Y:S02]  /*a020*/  SYNCS.PHASECHK.TRANS64.TRYWAIT P0, [R0+URZ], R5 ;  /* 0x00000005000075a7 */ /* 0x0022a400080011ff */
[----:B--2---:R-:W-:Y:S05]  /*a030*/  @!P0 NANOSLEEP.SYNCS 0x989680 ;  /* 0x009896800000895d */ /* 0x004fea0003900000 */
[----:B------:R-:W2:Y:S02]  /*a040*/  @!P0 SYNCS.PHASECHK.TRANS64 P0, [R0+URZ], R5 ;  /* 0x00000005000085a7 */ /* 0x000ea400080010ff */
[----:B--2---:R-:W-:Y:S05]  /*a050*/  @!P0 BRA `(.L_x_207) ;  /* 0xfffffffc00f08947 */ /* 0x004fea000383ffff */
[----:B------:R-:W-:Y:S05]  /*a060*/  BRA `(.L_x_81) ;  /* 0xffffffa800cc7947 */ /* 0x000fea000383ffff */
.L_x_85:
[----:B------:R-:W-:-:S07]  /*a070*/  MOV R0, UR4 ;  /* 0x0000000400007c02 */ /* 0x000fce0008000f00 */
.L_x_208:
[----:B-1----:R1:W3:Y:S02]  /*a080*/  SYNCS.PHASECHK.TRANS64.TRYWAIT P0, [R0+URZ], R3 ;  /* 0x00000003000075a7 */ /* 0x0022e400080011ff */
[----:B---3--:R-:W-:Y:S05]  /*a090*/  @!P0 NANOSLEEP.SYNCS 0x989680 ;  /* 0x009896800000895d */ /* 0x008fea0003900000 */
[----:B------:R-:W3:Y:S02]  /*a0a0*/  @!P0 SYNCS.PHASECHK.TRANS64 P0, [R0+URZ], R3 ;  /* 0x00000003000085a7 */ /* 0x000ee400080010ff */
[----:B---3--:R-:W-:Y:S05]  /*a0b0*/  @!P0 BRA `(.L_x_208) ;  /* 0xfffffffc00f08947 */ /* 0x008fea000383ffff */
[----:B------:R-:W-:Y:S05]  /*a0c0*/  BRA `(.L_x_209) ;  /* 0xffffffac00787947 */ /* 0x000fea000383ffff */
.L_x_86:
[----:B------:R-:W-:-:S07]  /*a0d0*/  MOV R0, UR4 ;  /* 0x0000000400007c02 */ /* 0x000fce0008000f00 */
.L_x_210:
[----:B-1----:R1:W2:Y:S02]  /*a0e0*/  SYNCS.PHASECHK.TRANS64.TRYWAIT P0, [R0+URZ], R3 ;  /* 0x00000003000075a7 */ /* 0x0022a400080011ff */
[----:B--2---:R-:W-:Y:S05]  /*a0f0*/  @!P0 NANOSLEEP.SYNCS 0x989680 ;  /* 0x009896800000895d */ /* 0x004fea0003900000 */
[----:B------:R-:W2:Y:S02]  /*a100*/  @!P0 SYNCS.PHASECHK.TRANS64 P0, [R0+URZ], R3 ;  /* 0x00000003000085a7 */ /* 0x000ea400080010ff */
[----:B--2---:R-:W-:Y:S05]  /*a110*/  @!P0 BRA `(.L_x_210) ;  /* 0xfffffffc00f08947 */ /* 0x004fea000383ffff */
[----:B------:R-:W-:Y:S05]  /*a120*/  BRA `(.L_x_211) ;  /* 0xffffffac00847947 */ /* 0x000fea000383ffff */
.L_x_91:
[----:B------:R-:W-:Y:S07]  /*a130*/  MOV R0, UR22 ;  /* 0x0000001600007c02 */ /* 0x000fee0008000f00 */
.L_x_212:
[----:B-1----:R1:W3:Y:S02]  /*a140*/  SYNCS.PHASECHK.TRANS64.TRYWAIT P0, [R0+URZ+0x250], R5 ;  /* 0x00025005000075a7 */ /* 0x0022e400080011ff */
[----:B---3--:R-:W-:Y:S05]  /*a150*/  @!P0 NANOSLEEP.SYNCS 0x989680 ;  /* 0x009896800000895d */ /* 0x008fea0003900000 */
[----:B------:R-:W3:Y:S02]  /*a160*/  @!P0 SYNCS.PHASECHK.TRANS64 P0, [R0+URZ+0x250], R5 ;  /* 0x00025005000085a7 */ /* 0x000ee400080010ff */
[----:B---3--:R-:W-:Y:S05]  /*a170*/  @!P0 BRA `(.L_x_212) ;  /* 0xfffffffc00f08947 */ /* 0x008fea000383ffff */
[----:B------:R-:W-:Y:S05]  /*a180*/  BRA `(.L_x_213) ;  /* 0xffffffb000d07947 */ /* 0x000fea000383ffff */
.L_x_94:
[----:B------:R-:W-:Y:S07]  /*a190*/  MOV R0, UR22 ;  /* 0x0000001600007c02 */ /* 0x000fee0008000f00 */
.L_x_214:
[----:B-1----:R1:W3:Y:S02]  /*a1a0*/  SYNCS.PHASECHK.TRANS64.TRYWAIT P2, [R0+URZ+0x248], R11 ;  /* 0x0002480b000075a7 */ /* 0x0022e400080411ff */
[----:B---3--:R-:W-:Y:S05]  /*a1b0*/  @!P2 NANOSLEEP.SYNCS 0x989680 ;  /* 0x009896800000a95d */ /* 0x008fea0003900000 */
[----:B------:R-:W3:Y:S02]  /*a1c0*/  @!P2 SYNCS.PHASECHK.TRANS64 P2, [R0+URZ+0x248], R11 ;  /* 0x0002480b0000a5a7 */ /* 0x000ee400080410ff */
[----:B---3--:R-:W-:Y:S05]  /*a1d0*/  @!P2 BRA `(.L_x_214) ;  /* 0xfffffffc00f0a947 */ /* 0x008fea000383ffff */
[----:B------:R-:W-:Y:S05]  /*a1e0*/  BRA `(.L_x_93) ;  /* 0xffffffb800347947 */ /* 0x000fea000383ffff */
.L_x_97:
[----:B------:R-:W-:Y:S07]  /*a1f0*/  MOV R2, UR22 ;  /* 0x0000001600027c02 */ /* 0x000fee0008000f00 */
.L_x_215:
[----:B-1----:R1:W3:Y:S02]  /*a200*/  SYNCS.PHASECHK.TRANS64.TRYWAIT P1, [R2+URZ+0x230], R9 ;  /* 0x00023009020075a7 */ /* 0x0022e400080211ff */
[----:B---3--:R-:W-:Y:S05]  /*a210*/  @!P1 NANOSLEEP.SYNCS 0x989680 ;  /* 0x009896800000995d */ /* 0x008fea0003900000 */
[----:B------:R-:W3:Y:S02]  /*a220*/  @!P1 SYNCS.PHASECHK.TRANS64 P1, [R2+URZ+0x230], R9 ;  /* 0x00023009020095a7 */ /* 0x000ee400080210ff */
[----:B---3--:R-:W-:Y:S05]  /*a230*/  @!P1 BRA `(.L_x_215) ;  /* 0xfffffffc00f09947 */ /* 0x008fea000383ffff */
[----:B------:R-:W-:Y:S05]  /*a240*/  BRA `(.L_x_216) ;  /* 0xffffffb800e87947 */ /* 0x000fea000383ffff */
.L_x_98:
[----:B------:R-:W-:Y:S07]  /*a250*/  MOV R0, UR22 ;  /* 0x0000001600007c02 */ /* 0x000fee0008000f00 */
.L_x_217:
[----:B-1----:R1:W3:Y:S02]  /*a260*/  SYNCS.PHASECHK.TRANS64.TRYWAIT P0, [R0+URZ+0x238], R9 ;  /* 0x00023809000075a7 */ /* 0x0022e400080011ff */
[----:B---3--:R-:W-:Y:S05]  /*a270*/  @!P0 NANOSLEEP.SYNCS 0x989680 ;  /* 0x009896800000895d */ /* 0x008fea0003900000 */
[----:B------:R-:W3:Y:S02]  /*a280*/  @!P0 SYNCS.PHASECHK.TRANS64 P0, [R0+URZ+0x238], R9 ;  /* 0x00023809000085a7 */ /* 0x000ee400080010ff */
[----:B---3--:R-:W-:Y:S05]  /*a290*/  @!P0 BRA `(.L_x_217) ;  /* 0xfffffffc00f08947 */ /* 0x008fea000383ffff */
[----:B------:R-:W-:Y:S05]  /*a2a0*/  BRA `(.L_x_218) ;  /* 0xffffffbc00307947 */ /* 0x000fea000383ffff */
.L_x_100:
[----:B------:R-:W-:-:S07]  /*a2b0*/  MOV R0, UR22 ;  /* 0x0000001600007c02 */ /* 0x000fce0008000f00 */
.L_x_219:
[----:B-1----:R1:W3:Y:S02]  /*a2c0*/  SYNCS.PHASECHK.TRANS64.TRYWAIT P0, [R0+URZ+0x230], R3 ;  /* 0x00023003000075a7 */ /* 0x0022e400080011ff */
[----:B---3--:R-:W-:Y:S05]  /*a2d0*/  @!P0 NANOSLEEP.SYNCS 0x989680 ;  /* 0x009896800000895d */ /* 0x008fea0003900000 */
[----:B------:R-:W3:Y:S02]  /*a2e0*/  @!P0 SYNCS.PHASECHK.TRANS64 P0, [R0+URZ+0x230], R3 ;  /* 0x00023003000085a7 */ /* 0x000ee400080010ff */
[----:B---3--:R-:W-:Y:S05]  /*a2f0*/  @!P0 BRA `(.L_x_219) ;  /* 0xfffffffc00f08947 */ /* 0x008fea000383ffff */
[----:B------:R-:W-:Y:S05]  /*a300*/  BRA `(.L_x_220) ;  /* 0xffffffbc00947947 */ /* 0x000fea000383ffff */
.L_x_102:
[----:B------:R-:W-:Y:S07]  /*a310*/  MOV R0, UR49 ;  /* 0x0000003100007c02 */ /* 0x000fee0008000f00 */
.L_x_221:
[----:B-1----:R1:W2:Y:S02]  /*a320*/  SYNCS.PHASECHK.TRANS64.TRYWAIT P0, [R0+URZ+0x250], R3 ;  /* 0x00025003000075a7 */ /* 0x0022a400080011ff */
[----:B--2---:R-:W-:Y:S05]  /*a330*/  @!P0 NANOSLEEP.SYNCS 0x989680 ;  /* 0x009896800000895d */ /* 0x004fea0003900000 */
[----:B------:R-:W2:Y:S02]  /*a340*/  @!P0 SYNCS.PHASECHK.TRANS64 P0, [R0+URZ+0x250], R3 ;  /* 0x00025003000085a7 */ /* 0x000ea400080010ff */
[----:B--2---:R-:W-:Y:S05]  /*a350*/  @!P0 BRA `(.L_x_221) ;  /* 0xfffffffc00f08947 */ /* 0x004fea000383ffff */
[----:B------:R-:W-:Y:S05]  /*a360*/  BRA `(.L_x_222) ;  /* 0xffffffc000847947 */ /* 0x000fea000383ffff */
.L_x_113:
[----:B--2---:R2:W3:Y:S02]  /*a370*/  SYNCS.PHASECHK.TRANS64.TRYWAIT P1, [R0+URZ+0x220], R3 ;  /* 0x00022003000075a7 */ /* 0x0044e400080211ff */
[----:B---3--:R-:W-:Y:S05]  /*a380*/  @!P1 NANOSLEEP.SYNCS 0x989680 ;  /* 0x009896800000995d */ /* 0x008fea0003900000 */
[----:B------:R-:W3:Y:S02]  /*a390*/  @!P1 SYNCS.PHASECHK.TRANS64 P1, [R0+URZ+0x220], R3 ;  /* 0x00022003000095a7 */ /* 0x000ee400080210ff */
[----:B---3--:R-:W-:Y:S05]  /*a3a0*/  @!P1 BRA `(.L_x_113) ;  /* 0xfffffffc00f09947 */ /* 0x008fea000383ffff */
[----:B------:R-:W-:Y:S05]  /*a3b0*/  BRA `(.L_x_112) ;  /* 0xffffffd0006c7947 */ /* 0x000fea000383ffff */
.L_x_115:
[----:B----4-:R4:W1:Y:S02]  /*a3c0*/  SYNCS.PHASECHK.TRANS64.TRYWAIT P0, [R117+URZ+0x260], R4 ;  /* 0x00026004750075a7 */ /* 0x01086400080011ff */
[----:B-1----:R-:W-:Y:S05]  /*a3d0*/  @!P0 NANOSLEEP.SYNCS 0x989680 ;  /* 0x009896800000895d */ /* 0x002fea0003900000 */
[----:B------:R-:W1:Y:S02]  /*a3e0*/  @!P0 SYNCS.PHASECHK.TRANS64 P0, [R117+URZ+0x260], R4 ;  /* 0x00026004750085a7 */ /* 0x000e6400080010ff */
[----:B-1----:R-:W-:Y:S05]  /*a3f0*/  @!P0 BRA `(.L_x_115) ;  /* 0xfffffffc00f08947 */ /* 0x002fea000383ffff */
[----:B------:R-:W-:Y:S05]  /*a400*/  BRA `(.L_x_114) ;  /* 0xffffffd000bc7947 */ /* 0x000fea000383ffff */
.L_x_124:
[----:B---3--:R3:W4:Y:S02]  /*a410*/  SYNCS.PHASECHK.TRANS64.TRYWAIT P0, [R125+URZ+0x220], R4 ;  /* 0x000220047d0075a7 */ /* 0x00872400080011ff */
[----:B----4-:R-:W-:Y:S05]  /*a420*/  @!P0 NANOSLEEP.SYNCS 0x989680 ;  /* 0x009896800000895d */ /* 0x010fea0003900000 */
[----:B------:R-:W4:Y:S02]  /*a430*/  @!P0 SYNCS.PHASECHK.TRANS64 P0, [R125+URZ+0x220], R4 ;  /* 0x000220047d0085a7 */ /* 0x000f2400080010ff */
[----:B----4-:R-:W-:Y:S05]  /*a440*/  @!P0 BRA `(.L_x_124) ;  /* 0xfffffffc00f08947 */ /* 0x010fea000383ffff */
[----:B------:R-:W-:Y:S05]  /*a450*/  BRA `(.L_x_123) ;  /* 0xffffffdc00c47947 */ /* 0x000fea000383ffff */
        .weak           $__internal_0_$__cuda_sm10x_tcgen05_guardrail_trap_col_being_dealloced_not_returned_by_alloc
        .type           $__internal_0_$__cuda_sm10x_tcgen05_guardrail_trap_col_being_dealloced_not_returned_by_alloc,@function
        .size           $__internal_0_$__cuda_sm10x_tcgen05_guardrail_trap_col_being_dealloced_not_returned_by_alloc,($__internal_1_$__cuda_sm10x_tcgen05_guardrail_trap_phase_invalid_during_alloc - $__internal_0_$__cuda_sm10x_tcgen05_guardrail_trap_col_being_dealloced_not_returned_by_alloc)
$__internal_0_$__cuda_sm10x_tcgen05_guardrail_trap_col_being_dealloced_not_returned_by_alloc:
[----:B------:R-:W-:Y:S05]  /*a460*/  BPT.TRAP 0x1 ;  /* 0x000000040000795c */ /* 0x000fea0000300000 */
[----:B------:R-:W-:-:S04]  /*a470*/  HFMA2 R3, -RZ, RZ, 0, 0 ;  /* 0x00000000ff037431 */ /* 0x000fc800000001ff */
[----:B------:R-:W-:Y:S05]  /*a480*/  RET.REL.NODEC R2 `(_ZN7cutlass13device_kernelINS_4conv6kernel13ConvUniversalINS1_16ConvProblemShapeILNS1_8OperatorE1ELi3EEENS1_10collective14CollectiveConvINS1_47MainloopSm100TmaUmmaWarpSpecializedImplicitGemmILS5_1ELi34ELi3ELi1ELi2EN4cute5tupleIJNSA_1CILi1EEESD_SD_EEEEENSB_IJNSC_ILi64EEENSC_ILi128EEENSB_IJNSC_ILi32EEEEEEEEENS_12float_e4m3_tESL_NSA_8TiledMMAINSA_8MMA_AtomIJNSA_10MMA_TraitsINSA_19SM100_MMA_F8F6F4_SSEJSL_SL_fSG_SH_NSA_17integral_constantINSA_4UMMA5MajorELSS_0EEENSQ_ISS_LSS_1EEENSQ_INSR_7ScaleInELSV_0EEESW_EEEEEENSA_6LayoutISE_NSB_IJNSC_ILi0EEES10_S10_EEEEENSB_IJNSA_10UnderscoreES13_S13_EEEEENS7_6detail27Sm100ImplicitGemmTileTraitsINSA_20SM90_TMA_LOAD_IM2COLENSA_14ComposedLayoutINSA_7SwizzleILi1ELi4ELi3EEENSA_18smem_ptr_flag_bitsILi8EEENSZ_INSB_IJNSC_ILi8EEESI_EEENSB_IJSI_SD_EEEEEEEvEENS17_INSA_13SM90_TMA_LOADENS19_INS1A_ILi3ELi4ELi3EEES1D_NSZ_INSB_IJSH_S1E_EEENSB_IJSD_SH_EEEEEEEvEEEENS_8epilogue10collective18CollectiveEpilogueINS1S_23Sm100TmaWarpSpecializedILi2ELi2ELi32ELb0ELb0EEEJSK_NSB_IJNSZ_ISG_SD_EES1X_EEESL_NSB_IJNSB_IJllllEEESD_S10_EEESL_S20_NS1S_6fusion15FusionCallbacksIS1W_NS21_17LinearCombinationISL_fSL_fLNS_15FloatRoundStyleE2EEESK_S1Y_JEEENSA_5SM1004TMEM4LOAD26SM100_TMEM_LOAD_16dp32b32xES18_NS19_INS1A_ILi2ELi4ELi3EEES1D_NSZ_INSB_IJS1E_SG_EEENSB_IJSG_SD_EEEEEEENSA_39AutoVectorizingCopyWithAssumedAlignmentILi128EEENSA_21SM90_TMA_STORE_IM2COLES2F_S2H_S2H_EEEvvEEEEvNT_6ParamsE) ;  /* 0xffffff5802dc7950 */ /* 0x000fea0003c3ffff */
        .weak           $__internal_1_$__cuda_sm10x_tcgen05_guardrail_trap_phase_invalid_during_alloc
        .type           $__internal_1_$__cuda_sm10x_tcgen05_guardrail_trap_phase_invalid_during_alloc,@function
        .size           $__internal_1_$__cuda_sm10x_tcgen05_guardrail_trap_phase_invalid_during_alloc,($__internal_2_$__cuda_sm10x_tcgen05_guardrail_trap_unallocated_columns_being_dealloced - $__internal_1_$__cuda_sm10x_tcgen05_guardrail_trap_phase_invalid_during_alloc)
$__internal_1_$__cuda_sm10x_tcgen05_guardrail_trap_phase_invalid_during_alloc:
[----:B------:R-:W-:Y:S05]  /*a490*/  BPT.TRAP 0x1 ;  /* 0x000000040000795c */ /* 0x000fea0000300000 */
[----:B------:R-:W-:-:S04]  /*a4a0*/  MOV R3, 0x0 ;  /* 0x0000000000037802 */ /* 0x000fc80000000f00 */
[----:B------:R-:W-:Y:S05]  /*a4b0*/  RET.REL.NODEC R2 `(_ZN7cutlass13device_kernelINS_4conv6kernel13ConvUniversalINS1_16ConvProblemShapeILNS1_8OperatorE1ELi3EEENS1_10collective14CollectiveConvINS1_47MainloopSm100TmaUmmaWarpSpecializedImplicitGemmILS5_1ELi34ELi3ELi1ELi2EN4cute5tupleIJNSA_1CILi1EEESD_SD_EEEEENSB_IJNSC_ILi64EEENSC_ILi128EEENSB_IJNSC_ILi32EEEEEEEEENS_12float_e4m3_tESL_NSA_8TiledMMAINSA_8MMA_AtomIJNSA_10MMA_TraitsINSA_19SM100_MMA_F8F6F4_SSEJSL_SL_fSG_SH_NSA_17integral_constantINSA_4UMMA5MajorELSS_0EEENSQ_ISS_LSS_1EEENSQ_INSR_7ScaleInELSV_0EEESW_EEEEEENSA_6LayoutISE_NSB_IJNSC_ILi0EEES10_S10_EEEEENSB_IJNSA_10UnderscoreES13_S13_EEEEENS7_6detail27Sm100ImplicitGemmTileTraitsINSA_20SM90_TMA_LOAD_IM2COLENSA_14ComposedLayoutINSA_7SwizzleILi1ELi4ELi3EEENSA_18smem_ptr_flag_bitsILi8EEENSZ_INSB_IJNSC_ILi8EEESI_EEENSB_IJSI_SD_EEEEEEEvEENS17_INSA_13SM90_TMA_LOADENS19_INS1A_ILi3ELi4ELi3EEES1D_NSZ_INSB_IJSH_S1E_EEENSB_IJSD_SH_EEEEEEEvEEEENS_8epilogue10collective18CollectiveEpilogueINS1S_23Sm100TmaWarpSpecializedILi2ELi2ELi32ELb0ELb0EEEJSK_NSB_IJNSZ_ISG_SD_EES1X_EEESL_NSB_IJNSB_IJllllEEESD_S10_EEESL_S20_NS1S_6fusion15FusionCallbacksIS1W_NS21_17LinearCombinationISL_fSL_fLNS_15FloatRoundStyleE2EEESK_S1Y_JEEENSA_5SM1004TMEM4LOAD26SM100_TMEM_LOAD_16dp32b32xES18_NS19_INS1A_ILi2ELi4ELi3EEES1D_NSZ_INSB_IJS1E_SG_EEENSB_IJSG_SD_EEEEEEENSA_39AutoVectorizingCopyWithAssumedAlignmentILi128EEENSA_21SM90_TMA_STORE_IM2COLES2F_S2H_S2H_EEEvvEEEEvNT_6ParamsE) ;  /* 0xffffff5802d07950 */ /* 0x000fea0003c3ffff */
        .weak           $__internal_2_$__cuda_sm10x_tcgen05_guardrail_trap_unallocated_columns_being_dealloced
        .type           $__internal_2_$__cuda_sm10x_tcgen05_guardrail_trap_unallocated_columns_being_dealloced,@function
        .size           $__internal_2_$__cuda_sm10x_tcgen05_guardrail_trap_unallocated_columns_being_dealloced,(.L_x_224 - $__internal_2_$__cuda_sm10x_tcgen05_guardrail_trap_unallocated_columns_being_dealloced)
$__internal_2_$__cuda_sm10x_tcgen05_guardrail_trap_unallocated_columns_being_dealloced:
[----:B------:R-:W-:Y:S05]  /*a4c0*/  BPT.TRAP 0x1 ;  /* 0x000000040000795c */ /* 0x000fea0000300000 */
[----:B------:R-:W-:-:S04]  /*a4d0*/  HFMA2 R3, -RZ, RZ, 0, 0 ;  /* 0x00000000ff037431 */ /* 0x000fc800000001ff */
[----:B------:R-:W-:Y:S05]  /*a4e0*/  RET.REL.NODEC R2 `(_ZN7cutlass13device_kernelINS_4conv6kernel13ConvUniversalINS1_16ConvProblemShapeILNS1_8OperatorE1ELi3EEENS1_10collective14CollectiveConvINS1_47MainloopSm100TmaUmmaWarpSpecializedImplicitGemmILS5_1ELi34ELi3ELi1ELi2EN4cute5tupleIJNSA_1CILi1EEESD_SD_EEEEENSB_IJNSC_ILi64EEENSC_ILi128EEENSB_IJNSC_ILi32EEEEEEEEENS_12float_e4m3_tESL_NSA_8TiledMMAINSA_8MMA_AtomIJNSA_10MMA_TraitsINSA_19SM100_MMA_F8F6F4_SSEJSL_SL_fSG_SH_NSA_17integral_constantINSA_4UMMA5MajorELSS_0EEENSQ_ISS_LSS_1EEENSQ_INSR_7ScaleInELSV_0EEESW_EEEEEENSA_6LayoutISE_NSB_IJNSC_ILi0EEES10_S10_EEEEENSB_IJNSA_10UnderscoreES13_S13_EEEEENS7_6detail27Sm100ImplicitGemmTileTraitsINSA_20SM90_TMA_LOAD_IM2COLENSA_14ComposedLayoutINSA_7SwizzleILi1ELi4ELi3EEENSA_18smem_ptr_flag_bitsILi8EEENSZ_INSB_IJNSC_ILi8EEESI_EEENSB_IJSI_SD_EEEEEEEvEENS17_INSA_13SM90_TMA_LOADENS19_INS1A_ILi3ELi4ELi3EEES1D_NSZ_INSB_IJSH_S1E_EEENSB_IJSD_SH_EEEEEEEvEEEENS_8epilogue10collective18CollectiveEpilogueINS1S_23Sm100TmaWarpSpecializedILi2ELi2ELi32ELb0ELb0EEEJSK_NSB_IJNSZ_ISG_SD_EES1X_EEESL_NSB_IJNSB_IJllllEEESD_S10_EEESL_S20_NS1S_6fusion15FusionCallbacksIS1W_NS21_17LinearCombinationISL_fSL_fLNS_15FloatRoundStyleE2EEESK_S1Y_JEEENSA_5SM1004TMEM4LOAD26SM100_TMEM_LOAD_16dp32b32xES18_NS19_INS1A_ILi2ELi4ELi3EEES1D_NSZ_INSB_IJS1E_SG_EEENSB_IJSG_SD_EEEEEEENSA_39AutoVectorizingCopyWithAssumedAlignmentILi128EEENSA_21SM90_TMA_STORE_IM2COLES2F_S2H_S2H_EEEvvEEEEvNT_6ParamsE) ;  /* 0xffffff5802c47950 */ /* 0x000fea0003c3ffff */
.L_x_223:
[----:B------:R-:W-:-:S00]  /*a4f0*/  BRA `(.L_x_223) ;  /* 0xfffffffc00fc7947 */ /* 0x000fc0000383ffff */
[----:B------:R-:W-:-:S00]  /*a500*/  NOP ;  /* 0x0000000000007918 */ /* 0x000fc00000000000 */
[----:B------:R-:W-:-:S00]  /*a510*/  NOP ;  /* 0x0000000000007918 */ /* 0x000fc00000000000 */
[----:B------:R-:W-:-:S00]  /*a520*/  NOP ;  /* 0x0000000000007918 */ /* 0x000fc00000000000 */
[----:B------:R-:W-:-:S00]  /*a530*/  NOP ;  /* 0x0000000000007918 */ /* 0x000fc00000000000 */
[----:B------:R-:W-:-:S00]  /*a540*/  NOP ;  /* 0x0000000000007918 */ /* 0x000fc00000000000 */
[----:B------:R-:W-:-:S00]  /*a550*/  NOP ;  /* 0x0000000000007918 */ /* 0x000fc00000000000 */
[----:B------:R-:W-:-:S00]  /*a560*/  NOP ;  /* 0x0000000000007918 */ /* 0x000fc00000000000 */
[----:B------:R-:W-:-:S00]  /*a570*/  NOP ;  /* 0x0000000000007918 */ /* 0x000fc00000000000 */
.L_x_224:


//--------------------- .nv.global.init           --------------------------
	.section	.nv.global.init,"aw",@progbits
.nv.global.init:
	.type		$str$29,@object
	.size		$str$29,($str$30 - $str$29)
$str$29:
        /*0000*/ 	.byte	0x28, 0x61, 0x64, 0x64, 0x72, 0x65, 0x73, 0x73, 0x20, 0x26, 0x20, 0x6d, 0x61, 0x73, 0x6b, 0x29
        /*0010*/ 	.byte	0x20, 0x3d, 0x3d, 0x20, 0x30, 0x00
	.type		$str$30,@object
	.size		$str$30,($str$28 - $str$30)
$str$30:
        /*0016*/ 	.byte	0x2f, 0x74, 0x6d, 0x70, 0x2f, 0x63, 0x75, 0x74, 0x6c, 0x61, 0x73, 0x73, 0x5f, 0x73, 0x77, 0x65
        /*0026*/ 	.byte	0x65, 0x70, 0x5f, 0x73, 0x72, 0x63, 0x2f, 0x69, 0x6e, 0x63, 0x6c, 0x75, 0x64, 0x65, 0x2f, 0x63
        /*0036*/ 	.byte	0x75, 0x74, 0x65, 0x2f, 0x70, 0x6f, 0x69, 0x6e, 0x74, 0x65, 0x72, 0x5f, 0x66, 0x6c, 0x61, 0x67
        /*0046*/ 	.byte	0x67, 0x65, 0x64, 0x2e, 0x68, 0x70, 0x70, 0x00
	.type		$str$28,@object
	.size		$str$28,($str$27 - $str$28)
$str$28:
        /*004e*/ 	.byte	0x2f, 0x74, 0x6d, 0x70, 0x2f, 0x63, 0x75, 0x74, 0x6c, 0x61, 0x73, 0x73, 0x5f, 0x73, 0x77, 0x65
        /*005e*/ 	.byte	0x65, 0x70, 0x5f, 0x73, 0x72, 0x63, 0x2f, 0x69, 0x6e, 0x63, 0x6c, 0x75, 0x64, 0x65, 0x2f, 0x63
        /*006e*/ 	.byte	0x75, 0x74, 0x65, 0x2f, 0x61, 0x74, 0x6f, 0x6d, 0x2f, 0x63, 0x6f, 0x70, 0x79, 0x5f, 0x74, 0x72
        /*007e*/ 	.byte	0x61, 0x69, 0x74, 0x73, 0x5f, 0x73, 0x6d, 0x31, 0x30, 0x30, 0x2e, 0x68, 0x70, 0x70, 0x00
	.type		$str$27,@object
	.size		$str$27,(__unnamed_1 - $str$27)
$str$27:
        /*008d*/ 	.byte	0x28, 0x28, 0x75, 0x69, 0x6e, 0x74, 0x33, 0x32, 0x5f, 0x74, 0x28, 0x74, 0x68, 0x72, 0x65, 0x61
        /*009d*/ 	.byte	0x64, 0x49, 0x64, 0x78, 0x2e, 0x78, 0x29, 0x20, 0x2f, 0x20, 0x33, 0x32, 0x29, 0x20, 0x25, 0x20
        /*00ad*/ 	.byte	0x34, 0x29, 0x20, 0x3d, 0x3d, 0x20, 0x28, 0x28, 0x28, 0x74, 0x6d, 0x65, 0x6d, 0x5f, 0x61, 0x64
        /*00bd*/ 	.byte	0x64, 0x72, 0x20, 0x3e, 0x3e, 0x20, 0x31, 0x36, 0x29, 0x20, 0x2f, 0x20, 0x33, 0x32, 0x29, 0x20
        /*00cd*/ 	.byte	0x25, 0x20, 0x34, 0x29, 0x00
	.type		__unnamed_1,@object
	.size		__unnamed_1,(__unnamed_2 - __unnamed_1)
__unnamed_1:
        /*00d2*/ 	.byte	0x61, 0x75, 0x74, 0x6f, 0x20, 0x63, 0x75, 0x74, 0x65, 0x3a, 0x3a, 0x61, 0x73, 0x5f, 0x70, 0x6f
        /* <DEDUP_REMOVED lines=24> */
        /*0262*/ 	.byte	0x3c, 0x34, 0x30, 0x39, 0x36, 0x3e, 0x3e, 0x3e, 0x3e, 0x5d, 0x00
	.type		__unnamed_2,@object
	.size		__unnamed_2,(.L_2 - __unnamed_2)
__unnamed_2:
        /* <DEDUP_REMOVED lines=40> */
        /*04ed*/ 	.byte	0x74, 0x65, 0x3a, 0x3a, 0x43, 0x3c, 0x30, 0x3e, 0x3e, 0x3e, 0x3e, 0x5d, 0x00
.L_2:


//--------------------- .nv.shared._ZN7cutlass13device_kernelINS_4conv6kernel13ConvUniversalINS1_16ConvProblemShapeILNS1_8OperatorE1ELi3EEENS1_10collective14CollectiveConvINS1_47MainloopSm100TmaUmmaWarpSpecializedImplicitGemmILS5_1ELi34ELi3ELi1ELi2EN4cute5tupleIJNSA_1CILi1EEESD_SD_EEEEENSB_IJNSC_ILi64EEENSC_ILi128EEENSB_IJNSC_ILi32EEEEEEEEENS_12float_e4m3_tESL_NSA_8TiledMMAINSA_8MMA_AtomIJNSA_10MMA_TraitsINSA_19SM100_MMA_F8F6F4_SSEJSL_SL_fSG_SH_NSA_17integral_constantINSA_4UMMA5MajorELSS_0EEENSQ_ISS_LSS_1EEENSQ_INSR_7ScaleInELSV_0EEESW_EEEEEENSA_6LayoutISE_NSB_IJNSC_ILi0EEES10_S10_EEEEENSB_IJNSA_10UnderscoreES13_S13_EEEEENS7_6detail27Sm100ImplicitGemmTileTraitsINSA_20SM90_TMA_LOAD_IM2COLENSA_14ComposedLayoutINSA_7SwizzleILi1ELi4ELi3EEENSA_18smem_ptr_flag_bitsILi8EEENSZ_INSB_IJNSC_ILi8EEESI_EEENSB_IJSI_SD_EEEEEEEvEENS17_INSA_13SM90_TMA_LOADENS19_INS1A_ILi3ELi4ELi3EEES1D_NSZ_INSB_IJSH_S1E_EEENSB_IJSD_SH_EEEEEEEvEEEENS_8epilogue10collective18CollectiveEpilogueINS1S_23Sm100TmaWarpSpecializedILi2ELi2ELi32ELb0ELb0EEEJSK_NSB_IJNSZ_ISG_SD_EES1X_EEESL_NSB_IJNSB_IJllllEEESD_S10_EEESL_S20_NS1S_6fusion15FusionCallbacksIS1W_NS21_17LinearCombinationISL_fSL_fLNS_15FloatRoundStyleE2EEESK_S1Y_JEEENSA_5SM1004TMEM4LOAD26SM100_TMEM_LOAD_16dp32b32xES18_NS19_INS1A_ILi2ELi4ELi3EEES1D_NSZ_INSB_IJS1E_SG_EEENSB_IJSG_SD_EEEEEEENSA_39AutoVectorizingCopyWithAssumedAlignmentILi128EEENSA_21SM90_TMA_STORE_IM2COLES2F_S2H_S2H_EEEvvEEEEvNT_6ParamsE --------------------------
	.section	.nv.shared._ZN7cutlass13device_kernelINS_4conv6kernel13ConvUniversalINS1_16ConvProblemShapeILNS1_8OperatorE1ELi3EEENS1_10collective14CollectiveConvINS1_47MainloopSm100TmaUmmaWarpSpecializedImplicitGemmILS5_1ELi34ELi3ELi1ELi2EN4cute5tupleIJNSA_1CILi1EEESD_SD_EEEEENSB_IJNSC_ILi64EEENSC_ILi128EEENSB_IJNSC_ILi32EEEEEEEEENS_12float_e4m3_tESL_NSA_8TiledMMAINSA_8MMA_AtomIJNSA_10MMA_TraitsINSA_19SM100_MMA_F8F6F4_SSEJSL_SL_fSG_SH_NSA_17integral_constantINSA_4UMMA5MajorELSS_0EEENSQ_ISS_LSS_1EEENSQ_INSR_7ScaleInELSV_0EEESW_EEEEEENSA_6LayoutISE_NSB_IJNSC_ILi0EEES10_S10_EEEEENSB_IJNSA_10UnderscoreES13_S13_EEEEENS7_6detail27Sm100ImplicitGemmTileTraitsINSA_20SM90_TMA_LOAD_IM2COLENSA_14ComposedLayoutINSA_7SwizzleILi1ELi4ELi3EEENSA_18smem_ptr_flag_bitsILi8EEENSZ_INSB_IJNSC_ILi8EEESI_EEENSB_IJSI_SD_EEEEEEEvEENS17_INSA_13SM90_TMA_LOADENS19_INS1A_ILi3ELi4ELi3EEES1D_NSZ_INSB_IJSH_S1E_EEENSB_IJSD_SH_EEEEEEEvEEEENS_8epilogue10collective18CollectiveEpilogueINS1S_23Sm100TmaWarpSpecializedILi2ELi2ELi32ELb0ELb0EEEJSK_NSB_IJNSZ_ISG_SD_EES1X_EEESL_NSB_IJNSB_IJllllEEESD_S10_EEESL_S20_NS1S_6fusion15FusionCallbacksIS1W_NS21_17LinearCombinationISL_fSL_fLNS_15FloatRoundStyleE2EEESK_S1Y_JEEENSA_5SM1004TMEM4LOAD26SM100_TMEM_LOAD_16dp32b32xES18_NS19_INS1A_ILi2ELi4ELi3EEES1D_NSZ_INSB_IJS1E_SG_EEENSB_IJSG_SD_EEEEEEENSA_39AutoVectorizingCopyWithAssumedAlignmentILi128EEENSA_21SM90_TMA_STORE_IM2COLES2F_S2H_S2H_EEEvvEEEEvNT_6ParamsE,"aw",@nobits
	.sectionflags	@""
	.align	16
	.zero		1024


//--------------------- .nv.shared.reserved.0     --------------------------
	.section	.nv.shared.reserved.0,"aw",@nobits
	.weak		__nv_reservedSMEM_offset_0_alias
	.size		__nv_reservedSMEM_offset_0_alias, 0, 64
	.other		__nv_reservedSMEM_offset_0_alias,@"STO_CUDA_RESERVED_SHARED STV_DEFAULT"
__nv_reservedSMEM_offset_0_alias:
	.zero		0
.nv.shared.reserved.0:
	.zero		64
	.weak		__nv_reservedSMEM_tcgen05_partition
	.type		__nv_reservedSMEM_tcgen05_partition,@object
	.size		__nv_reservedSMEM_tcgen05_partition,(.L_0 - __nv_reservedSMEM_tcgen05_partition)
__nv_reservedSMEM_tcgen05_partition:
	.zero		32
.L_0:


//--------------------- .nv.global                --------------------------
	.section	.nv.global,"aw",@nobits
.nv.global:
	.type		_ZN39_INTERNAL_937e60c5_4_k_cu_022607ed_35584cute1_E,@object
	.size		_ZN39_INTERNAL_937e60c5_4_k_cu_022607ed_35584cute1_E,(_ZN39_INTERNAL_937e60c5_4_k_cu_022607ed_35584cuda3std3__45__cpo6cbeginE - _ZN39_INTERNAL_937e60c5_4_k_cu_022607ed_35584cute1_E)
_ZN39_INTERNAL_937e60c5_4_k_cu_022607ed_35584cute1_E:
	.zero		1
	.type		_ZN39_INTERNAL_937e60c5_4_k_cu_022607ed_35584cuda3std3__45__cpo6cbeginE,@object
	.size		_ZN39_INTERNAL_937e60c5_4_k_cu_022607ed_35584cuda3std3__45__cpo6cbeginE,(_ZN39_INTERNAL_937e60c5_4_k_cu_022607ed_35584cuda3std3__48in_placeE - _ZN39_INTERNAL_937e60c5_4_k_cu_022607ed_35584cuda3std3__45__cpo6cbeginE)
_ZN39_INTERNAL_937e60c5_4_k_cu_022607ed_35584cuda3std3__45__cpo6cbeginE:
	.zero		1
	.type		_ZN39_INTERNAL_937e60c5_4_k_cu_022607ed_35584cuda3std3__48in_placeE,@object
	.size		_ZN39_INTERNAL_937e60c5_4_k_cu_022607ed_35584cuda3std3__48in_placeE,(_ZN39_INTERNAL_937e60c5_4_k_cu_022607ed_35584cuda3std6ranges3__45__cpo9iter_moveE - _ZN39_INTERNAL_937e60c5_4_k_cu_022607ed_35584cuda3std3__48in_placeE)
_ZN39_INTERNAL_937e60c5_4_k_cu_022607ed_35584cuda3std3__48in_placeE:
	.zero		1
	.type		_ZN39_INTERNAL_937e60c5_4_k_cu_022607ed_35584cuda3std6ranges3__45__cpo9iter_moveE,@object
	.size		_ZN39_INTERNAL_937e60c5_4_k_cu_022607ed_35584cuda3std6ranges3__45__cpo9iter_moveE,(_ZN39_INTERNAL_937e60c5_4_k_cu_022607ed_35584cuda3std3__45__cpo5beginE - _ZN39_INTERNAL_937e60c5_4_k_cu_022607ed_35584cuda3std6ranges3__45__cpo9iter_moveE)
_ZN39_INTERNAL_937e60c5_4_k_cu_022607ed_35584cuda3std6ranges3__45__cpo9iter_moveE:
	.zero		1
	.type		_ZN39_INTERNAL_937e60c5_4_k_cu_022607ed_35584cuda3std3__45__cpo5beginE,@object
	.size		_ZN39_INTERNAL_937e60c5_4_k_cu_022607ed_35584cuda3std3__45__cpo5beginE,(_ZN39_INTERNAL_937e60c5_4_k_cu_022607ed_35584cuda3std3__441_GLOBAL__N__937e60c5_4_k_cu_022607ed_35586ignoreE - _ZN39_INTERNAL_937e60c5_4_k_cu_022607ed_35584cuda3std3__45__cpo5beginE)
_ZN39_INTERNAL_937e60c5_4_k_cu_022607ed_35584cuda3std3__45__cpo5beginE:
	.zero		1
	.type		_ZN39_INTERNAL_937e60c5_4_k_cu_022607ed_35584cuda3std3__441_GLOBAL__N__937e60c5_4_k_cu_022607ed_35586ignoreE,@object
	.size		_ZN39_INTERNAL_937e60c5_4_k_cu_022607ed_35584cuda3std3__441_GLOBAL__N__937e60c5_4_k_cu_022607ed_35586ignoreE,(_ZN39_INTERNAL_937e60c5_4_k_cu_022607ed_35584cute7productE - _ZN39_INTERNAL_937e60c5_4_k_cu_022607ed_35584cuda3std3__441_GLOBAL__N__937e60c5_4_k_cu_022607ed_35586ignoreE)
_ZN39_INTERNAL_937e60c5_4_k_cu_022607ed_35584cuda3std3__441_GLOBAL__N__937e60c5_4_k_cu_022607ed_35586ignoreE:
	.zero		1
	.type		_ZN39_INTERNAL_937e60c5_4_k_cu_022607ed_35584cute7productE,@object
	.size		_ZN39_INTERNAL_937e60c5_4_k_cu_022607ed_35584cute7productE,(_ZN39_INTERNAL_937e60c5_4_k_cu_022607ed_35584cuda3std3__45__cpo3endE - _ZN39_INTERNAL_937e60c5_4_k_cu_022607ed_35584cute7productE)
_ZN39_INTERNAL_937e60c5_4_k_cu_022607ed_35584cute7productE:
	.zero		1
	.type		_ZN39_INTERNAL_937e60c5_4_k_cu_022607ed_35584cuda3std3__45__cpo3endE,@object
	.size		_ZN39_INTERNAL_937e60c5_4_k_cu_022607ed_35584cuda3std3__45__cpo3endE,(_ZN39_INTERNAL_937e60c5_4_k_cu_022607ed_35584cuda3std3__419piecewise_constructE - _ZN39_INTERNAL_937e60c5_4_k_cu_022607ed_35584cuda3std3__45__cpo3endE)
_ZN39_INTERNAL_937e60c5_4_k_cu_022607ed_35584cuda3std3__45__cpo3endE:
	.zero		1
	.type		_ZN39_INTERNAL_937e60c5_4_k_cu_022607ed_35584cuda3std3__419piecewise_constructE,@object
	.size		_ZN39_INTERNAL_937e60c5_4_k_cu_022607ed_35584cuda3std3__419piecewise_constructE,(_ZN39_INTERNAL_937e60c5_4_k_cu_022607ed_35584cuda3std3__45__cpo4cendE - _ZN39_INTERNAL_937e60c5_4_k_cu_022607ed_35584cuda3std3__419piecewise_constructE)
_ZN39_INTERNAL_937e60c5_4_k_cu_022607ed_35584cuda3std3__419piecewise_constructE:
	.zero		1
	.type		_ZN39_INTERNAL_937e60c5_4_k_cu_022607ed_35584cuda3std3__45__cpo4cendE,@object
	.size		_ZN39_INTERNAL_937e60c5_4_k_cu_022607ed_35584cuda3std3__45__cpo4cendE,(_ZN39_INTERNAL_937e60c5_4_k_cu_022607ed_35584cuda3std6ranges3__45__cpo4swapE - _ZN39_INTERNAL_937e60c5_4_k_cu_022607ed_35584cuda3std3__45__cpo4cendE)
_ZN39_INTERNAL_937e60c5_4_k_cu_022607ed_35584cuda3std3__45__cpo4cendE:
	.zero		1
	.type		_ZN39_INTERNAL_937e60c5_4_k_cu_022607ed_35584cuda3std6ranges3__45__cpo4swapE,@object
	.size		_ZN39_INTERNAL_937e60c5_4_k_cu_022607ed_35584cuda3std6ranges3__45__cpo4swapE,(.L_10 - _ZN39_INTERNAL_937e60c5_4_k_cu_022607ed_35584cuda3std6ranges3__45__cpo4swapE)
_ZN39_INTERNAL_937e60c5_4_k_cu_022607ed_35584cuda3std6ranges3__45__cpo4swapE:
	.zero		1
.L_10:


//--------------------- .nv.constant0._ZN7cutlass13device_kernelINS_4conv6kernel13ConvUniversalINS1_16ConvProblemShapeILNS1_8OperatorE1ELi3EEENS1_10collective14CollectiveConvINS1_47MainloopSm100TmaUmmaWarpSpecializedImplicitGemmILS5_1ELi34ELi3ELi1ELi2EN4cute5tupleIJNSA_1CILi1EEESD_SD_EEEEENSB_IJNSC_ILi64EEENSC_ILi128EEENSB_IJNSC_ILi32EEEEEEEEENS_12float_e4m3_tESL_NSA_8TiledMMAINSA_8MMA_AtomIJNSA_10MMA_TraitsINSA_19SM100_MMA_F8F6F4_SSEJSL_SL_fSG_SH_NSA_17integral_constantINSA_4UMMA5MajorELSS_0EEENSQ_ISS_LSS_1EEENSQ_INSR_7ScaleInELSV_0EEESW_EEEEEENSA_6LayoutISE_NSB_IJNSC_ILi0EEES10_S10_EEEEENSB_IJNSA_10UnderscoreES13_S13_EEEEENS7_6detail27Sm100ImplicitGemmTileTraitsINSA_20SM90_TMA_LOAD_IM2COLENSA_14ComposedLayoutINSA_7SwizzleILi1ELi4ELi3EEENSA_18smem_ptr_flag_bitsILi8EEENSZ_INSB_IJNSC_ILi8EEESI_EEENSB_IJSI_SD_EEEEEEEvEENS17_INSA_13SM90_TMA_LOADENS19_INS1A_ILi3ELi4ELi3EEES1D_NSZ_INSB_IJSH_S1E_EEENSB_IJSD_SH_EEEEEEEvEEEENS_8epilogue10collective18CollectiveEpilogueINS1S_23Sm100TmaWarpSpecializedILi2ELi2ELi32ELb0ELb0EEEJSK_NSB_IJNSZ_ISG_SD_EES1X_EEESL_NSB_IJNSB_IJllllEEESD_S10_EEESL_S20_NS1S_6fusion15FusionCallbacksIS1W_NS21_17LinearCombinationISL_fSL_fLNS_15FloatRoundStyleE2EEESK_S1Y_JEEENSA_5SM1004TMEM4LOAD26SM100_TMEM_LOAD_16dp32b32xES18_NS19_INS1A_ILi2ELi4ELi3EEES1D_NSZ_INSB_IJS1E_SG_EEENSB_IJSG_SD_EEEEEEENSA_39AutoVectorizingCopyWithAssumedAlignmentILi128EEENSA_21SM90_TMA_STORE_IM2COLES2F_S2H_S2H_EEEvvEEEEvNT_6ParamsE --------------------------
	.section	.nv.constant0._ZN7cutlass13device_kernelINS_4conv6kernel13ConvUniversalINS1_16ConvProblemShapeILNS1_8OperatorE1ELi3EEENS1_10collective14CollectiveConvINS1_47MainloopSm100TmaUmmaWarpSpecializedImplicitGemmILS5_1ELi34ELi3ELi1ELi2EN4cute5tupleIJNSA_1CILi1EEESD_SD_EEEEENSB_IJNSC_ILi64EEENSC_ILi128EEENSB_IJNSC_ILi32EEEEEEEEENS_12float_e4m3_tESL_NSA_8TiledMMAINSA_8MMA_AtomIJNSA_10MMA_TraitsINSA_19SM100_MMA_F8F6F4_SSEJSL_SL_fSG_SH_NSA_17integral_constantINSA_4UMMA5MajorELSS_0EEENSQ_ISS_LSS_1EEENSQ_INSR_7ScaleInELSV_0EEESW_EEEEEENSA_6LayoutISE_NSB_IJNSC_ILi0EEES10_S10_EEEEENSB_IJNSA_10UnderscoreES13_S13_EEEEENS7_6detail27Sm100ImplicitGemmTileTraitsINSA_20SM90_TMA_LOAD_IM2COLENSA_14ComposedLayoutINSA_7SwizzleILi1ELi4ELi3EEENSA_18smem_ptr_flag_bitsILi8EEENSZ_INSB_IJNSC_ILi8EEESI_EEENSB_IJSI_SD_EEEEEEEvEENS17_INSA_13SM90_TMA_LOADENS19_INS1A_ILi3ELi4ELi3EEES1D_NSZ_INSB_IJSH_S1E_EEENSB_IJSD_SH_EEEEEEEvEEEENS_8epilogue10collective18CollectiveEpilogueINS1S_23Sm100TmaWarpSpecializedILi2ELi2ELi32ELb0ELb0EEEJSK_NSB_IJNSZ_ISG_SD_EES1X_EEESL_NSB_IJNSB_IJllllEEESD_S10_EEESL_S20_NS1S_6fusion15FusionCallbacksIS1W_NS21_17LinearCombinationISL_fSL_fLNS_15FloatRoundStyleE2EEESK_S1Y_JEEENSA_5SM1004TMEM4LOAD26SM100_TMEM_LOAD_16dp32b32xES18_NS19_INS1A_ILi2ELi4ELi3EEES1D_NSZ_INSB_IJS1E_SG_EEENSB_IJSG_SD_EEEEEEENSA_39AutoVectorizingCopyWithAssumedAlignmentILi128EEENSA_21SM90_TMA_STORE_IM2COLES2F_S2H_S2H_EEEvvEEEEvNT_6ParamsE,"a",@progbits
	.sectionflags	@""
	.align	4
.nv.constant0._ZN7cutlass13device_kernelINS_4conv6kernel13ConvUniversalINS1_16ConvProblemShapeILNS1_8OperatorE1ELi3EEENS1_10collective14CollectiveConvINS1_47MainloopSm100TmaUmmaWarpSpecializedImplicitGemmILS5_1ELi34ELi3ELi1ELi2EN4cute5tupleIJNSA_1CILi1EEESD_SD_EEEEENSB_IJNSC_ILi64EEENSC_ILi128EEENSB_IJNSC_ILi32EEEEEEEEENS_12float_e4m3_tESL_NSA_8TiledMMAINSA_8MMA_AtomIJNSA_10MMA_TraitsINSA_19SM100_MMA_F8F6F4_SSEJSL_SL_fSG_SH_NSA_17integral_constantINSA_4UMMA5MajorELSS_0EEENSQ_ISS_LSS_1EEENSQ_INSR_7ScaleInELSV_0EEESW_EEEEEENSA_6LayoutISE_NSB_IJNSC_ILi0EEES10_S10_EEEEENSB_IJNSA_10UnderscoreES13_S13_EEEEENS7_6detail27Sm100ImplicitGemmTileTraitsINSA_20SM90_TMA_LOAD_IM2COLENSA_14ComposedLayoutINSA_7SwizzleILi1ELi4ELi3EEENSA_18smem_ptr_flag_bitsILi8EEENSZ_INSB_IJNSC_ILi8EEESI_EEENSB_IJSI_SD_EEEEEEEvEENS17_INSA_13SM90_TMA_LOADENS19_INS1A_ILi3ELi4ELi3EEES1D_NSZ_INSB_IJSH_S1E_EEENSB_IJSD_SH_EEEEEEEvEEEENS_8epilogue10collective18CollectiveEpilogueINS1S_23Sm100TmaWarpSpecializedILi2ELi2ELi32ELb0ELb0EEEJSK_NSB_IJNSZ_ISG_SD_EES1X_EEESL_NSB_IJNSB_IJllllEEESD_S10_EEESL_S20_NS1S_6fusion15FusionCallbacksIS1W_NS21_17LinearCombinationISL_fSL_fLNS_15FloatRoundStyleE2EEESK_S1Y_JEEENSA_5SM1004TMEM4LOAD26SM100_TMEM_LOAD_16dp32b32xES18_NS19_INS1A_ILi2ELi4ELi3EEES1D_NSZ_INSB_IJS1E_SG_EEENSB_IJSG_SD_EEEEEEENSA_39AutoVectorizingCopyWithAssumedAlignmentILi128EEENSA_21SM90_TMA_STORE_IM2COLES2F_S2H_S2H_EEEvvEEEEvNT_6ParamsE:
	.zero		3200


//--------------------- SYMBOLS --------------------------

	.type		.nv.reservedSmem.offset0,@object
	.size		.nv.reservedSmem.offset0,0x4
	.type		.nv.reservedSmem.cap,@object
	.size		.nv.reservedSmem.cap,0x4
	.type		__assertfail,@function
